//
// Generated by NVIDIA NVVM Compiler
//
// Compiler Build ID: CL-36424714
// Cuda compilation tools, release 13.0, V13.0.88
// Based on NVVM 20.0.0
//

.version 9.0
.target sm_100
.address_size 64

	// .globl	_Z25haversine_distance_kerneliPKdS0_S0_S0_Pd
.extern .func  (.param .b32 func_retval0) vprintf
(
	.param .b64 vprintf_param_0,
	.param .b64 vprintf_param_1
)
;
.func  (.param .align 16 .b8 func_retval0[16]) __internal_trig_reduction_slowpathd
(
	.param .b64 __internal_trig_reduction_slowpathd_param_0
)
;
.global .align 1 .b8 $str[38] = {84, 104, 101, 115, 101, 32, 97, 114, 101, 32, 116, 104, 101, 32, 118, 97, 108, 117, 101, 115, 58, 32, 37, 102, 44, 32, 37, 102, 44, 32, 37, 102, 44, 32, 37, 102, 10};
.global .align 1 .b8 $str$1[31] = {84, 104, 101, 32, 104, 97, 118, 101, 114, 115, 105, 110, 101, 32, 100, 105, 115, 116, 97, 110, 99, 101, 32, 105, 115, 58, 32, 37, 102, 10};
.global .align 8 .b8 __cudart_i2opi_d[144] = {8, 93, 141, 31, 177, 95, 251, 107, 234, 146, 82, 138, 247, 57, 7, 61, 123, 241, 229, 235, 199, 186, 39, 117, 45, 234, 95, 158, 102, 63, 70, 79, 183, 9, 203, 39, 207, 126, 54, 109, 31, 109, 10, 90, 139, 17, 47, 239, 15, 152, 5, 222, 255, 151, 248, 31, 59, 40, 249, 189, 139, 95, 132, 156, 244, 57, 83, 131, 57, 214, 145, 57, 65, 126, 95, 180, 38, 112, 156, 233, 132, 68, 187, 46, 245, 53, 130, 232, 62, 167, 41, 177, 28, 235, 29, 254, 28, 146, 209, 9, 234, 46, 73, 6, 224, 210, 77, 66, 58, 110, 36, 183, 97, 197, 187, 222, 171, 99, 81, 254, 65, 144, 67, 60, 153, 149, 98, 219, 192, 221, 52, 245, 209, 87, 39, 252, 41, 21, 68, 78, 110, 131, 249, 162};
.global .align 16 .b8 __cudart_sin_cos_coeffs[128] = {70, 210, 176, 44, 241, 229, 90, 190, 146, 227, 172, 105, 227, 29, 199, 62, 161, 98, 219, 25, 160, 1, 42, 191, 24, 8, 17, 17, 17, 17, 129, 63, 84, 85, 85, 85, 85, 85, 197, 191, 0, 0, 0, 0, 0, 0, 0, 0, 0, 0, 0, 0, 0, 0, 0, 0, 100, 129, 253, 32, 131, 255, 168, 189, 40, 133, 239, 193, 167, 238, 33, 62, 217, 230, 6, 142, 79, 126, 146, 190, 233, 188, 221, 25, 160, 1, 250, 62, 71, 93, 193, 22, 108, 193, 86, 191, 81, 85, 85, 85, 85, 85, 165, 63, 0, 0, 0, 0, 0, 0, 224, 191, 0, 0, 0, 0, 0, 0, 240, 63};

.visible .entry _Z25haversine_distance_kerneliPKdS0_S0_S0_Pd(
	.param .u32 _Z25haversine_distance_kerneliPKdS0_S0_S0_Pd_param_0,
	.param .u64 .ptr .align 1 _Z25haversine_distance_kerneliPKdS0_S0_S0_Pd_param_1,
	.param .u64 .ptr .align 1 _Z25haversine_distance_kerneliPKdS0_S0_S0_Pd_param_2,
	.param .u64 .ptr .align 1 _Z25haversine_distance_kerneliPKdS0_S0_S0_Pd_param_3,
	.param .u64 .ptr .align 1 _Z25haversine_distance_kerneliPKdS0_S0_S0_Pd_param_4,
	.param .u64 .ptr .align 1 _Z25haversine_distance_kerneliPKdS0_S0_S0_Pd_param_5
)
{
	.local .align 16 .b8 	__local_depot0[32];
	.reg .b64 	%SP;
	.reg .b64 	%SPL;
	.reg .pred 	%p<27>;
	.reg .b32 	%r<56>;
	.reg .b64 	%rd<41>;
	.reg .b64 	%fd<197>;

	mov.u64 	%SPL, __local_depot0;
	cvta.local.u64 	%SP, %SPL;
	ld.param.u32 	%r18, [_Z25haversine_distance_kerneliPKdS0_S0_S0_Pd_param_0];
	ld.param.u64 	%rd2, [_Z25haversine_distance_kerneliPKdS0_S0_S0_Pd_param_1];
	ld.param.u64 	%rd3, [_Z25haversine_distance_kerneliPKdS0_S0_S0_Pd_param_2];
	ld.param.u64 	%rd4, [_Z25haversine_distance_kerneliPKdS0_S0_S0_Pd_param_3];
	ld.param.u64 	%rd5, [_Z25haversine_distance_kerneliPKdS0_S0_S0_Pd_param_4];
	ld.param.u64 	%rd6, [_Z25haversine_distance_kerneliPKdS0_S0_S0_Pd_param_5];
	mov.u32 	%r19, %tid.x;
	mov.u32 	%r20, %ctaid.x;
	mov.u32 	%r21, %ntid.x;
	mad.lo.s32 	%r1, %r20, %r21, %r19;
	setp.ge.s32 	%p1, %r1, %r18;
	@%p1 bra 	$L__BB0_26;
	add.u64 	%rd7, %SP, 0;
	add.u64 	%rd1, %SPL, 0;
	cvta.to.global.u64 	%rd8, %rd2;
	cvta.to.global.u64 	%rd9, %rd3;
	cvta.to.global.u64 	%rd10, %rd4;
	cvta.to.global.u64 	%rd11, %rd5;
	mul.wide.s32 	%rd12, %r1, 8;
	add.s64 	%rd13, %rd8, %rd12;
	ld.global.f64 	%fd43, [%rd13];
	add.s64 	%rd14, %rd9, %rd12;
	ld.global.f64 	%fd44, [%rd14];
	add.s64 	%rd15, %rd10, %rd12;
	ld.global.f64 	%fd45, [%rd15];
	add.s64 	%rd16, %rd11, %rd12;
	ld.global.f64 	%fd46, [%rd16];
	st.local.v2.f64 	[%rd1], {%fd43, %fd44};
	st.local.v2.f64 	[%rd1+16], {%fd45, %fd46};
	mov.u64 	%rd17, $str;
	cvta.global.u64 	%rd18, %rd17;
	{ // callseq 0, 0
	.param .b64 param0;
	st.param.b64 	[param0], %rd18;
	.param .b64 param1;
	st.param.b64 	[param1], %rd7;
	.param .b32 retval0;
	call.uni (retval0), 
	vprintf, 
	(
	param0, 
	param1
	);
	ld.param.b32 	%r22, [retval0];
	} // callseq 0
	sub.f64 	%fd47, %fd45, %fd43;
	mul.f64 	%fd48, %fd47, 0d3F91DF46A2529D39;
	sub.f64 	%fd1, %fd46, %fd44;
	mul.f64 	%fd2, %fd43, 0d3F91DF46A2529D39;
	mul.f64 	%fd3, %fd45, 0d3F91DF46A2529D39;
	mul.f64 	%fd4, %fd48, 0d3FE0000000000000;
	abs.f64 	%fd5, %fd4;
	setp.neu.f64 	%p2, %fd5, 0d7FF0000000000000;
	@%p2 bra 	$L__BB0_3;
	mov.f64 	%fd54, 0d0000000000000000;
	mul.rn.f64 	%fd189, %fd4, %fd54;
	mov.b32 	%r50, 0;
	bra.uni 	$L__BB0_5;
$L__BB0_3:
	mul.f64 	%fd49, %fd4, 0d3FE45F306DC9C883;
	cvt.rni.s32.f64 	%r50, %fd49;
	cvt.rn.f64.s32 	%fd50, %r50;
	fma.rn.f64 	%fd51, %fd50, 0dBFF921FB54442D18, %fd4;
	fma.rn.f64 	%fd52, %fd50, 0dBC91A62633145C00, %fd51;
	fma.rn.f64 	%fd189, %fd50, 0dB97B839A252049C0, %fd52;
	setp.ltu.f64 	%p3, %fd5, 0d41E0000000000000;
	@%p3 bra 	$L__BB0_5;
	{ // callseq 1, 0
	.param .b64 param0;
	st.param.f64 	[param0], %fd4;
	.param .align 16 .b8 retval0[16];
	call.uni (retval0), 
	__internal_trig_reduction_slowpathd, 
	(
	param0
	);
	ld.param.f64 	%fd189, [retval0];
	ld.param.b32 	%r50, [retval0+8];
	} // callseq 1
$L__BB0_5:
	shl.b32 	%r26, %r50, 6;
	cvt.u64.u32 	%rd19, %r26;
	and.b64  	%rd20, %rd19, 64;
	mov.u64 	%rd21, __cudart_sin_cos_coeffs;
	add.s64 	%rd22, %rd21, %rd20;
	mul.rn.f64 	%fd55, %fd189, %fd189;
	and.b32  	%r27, %r50, 1;
	setp.eq.b32 	%p4, %r27, 1;
	selp.f64 	%fd56, 0dBDA8FF8320FD8164, 0d3DE5DB65F9785EBA, %p4;
	ld.global.nc.v2.f64 	{%fd57, %fd58}, [%rd22];
	fma.rn.f64 	%fd59, %fd56, %fd55, %fd57;
	fma.rn.f64 	%fd60, %fd59, %fd55, %fd58;
	ld.global.nc.v2.f64 	{%fd61, %fd62}, [%rd22+16];
	fma.rn.f64 	%fd63, %fd60, %fd55, %fd61;
	fma.rn.f64 	%fd64, %fd63, %fd55, %fd62;
	ld.global.nc.v2.f64 	{%fd65, %fd66}, [%rd22+32];
	fma.rn.f64 	%fd67, %fd64, %fd55, %fd65;
	fma.rn.f64 	%fd68, %fd67, %fd55, %fd66;
	fma.rn.f64 	%fd69, %fd68, %fd189, %fd189;
	fma.rn.f64 	%fd70, %fd68, %fd55, 0d3FF0000000000000;
	selp.f64 	%fd71, %fd70, %fd69, %p4;
	and.b32  	%r28, %r50, 2;
	setp.eq.s32 	%p5, %r28, 0;
	mov.f64 	%fd72, 0d0000000000000000;
	sub.f64 	%fd73, %fd72, %fd71;
	selp.f64 	%fd10, %fd71, %fd73, %p5;
	abs.f64 	%fd11, %fd2;
	setp.neu.f64 	%p6, %fd11, 0d7FF0000000000000;
	@%p6 bra 	$L__BB0_7;
	mov.f64 	%fd79, 0d0000000000000000;
	mul.rn.f64 	%fd191, %fd2, %fd79;
	mov.b32 	%r52, 1;
	bra.uni 	$L__BB0_10;
$L__BB0_7:
	mul.f64 	%fd74, %fd2, 0d3FE45F306DC9C883;
	cvt.rni.s32.f64 	%r51, %fd74;
	cvt.rn.f64.s32 	%fd75, %r51;
	fma.rn.f64 	%fd76, %fd75, 0dBFF921FB54442D18, %fd2;
	fma.rn.f64 	%fd77, %fd75, 0dBC91A62633145C00, %fd76;
	fma.rn.f64 	%fd191, %fd75, 0dB97B839A252049C0, %fd77;
	setp.ltu.f64 	%p7, %fd11, 0d41E0000000000000;
	@%p7 bra 	$L__BB0_9;
	{ // callseq 2, 0
	.param .b64 param0;
	st.param.f64 	[param0], %fd2;
	.param .align 16 .b8 retval0[16];
	call.uni (retval0), 
	__internal_trig_reduction_slowpathd, 
	(
	param0
	);
	ld.param.f64 	%fd191, [retval0];
	ld.param.b32 	%r51, [retval0+8];
	} // callseq 2
$L__BB0_9:
	add.s32 	%r52, %r51, 1;
$L__BB0_10:
	shl.b32 	%r31, %r52, 6;
	cvt.u64.u32 	%rd23, %r31;
	and.b64  	%rd24, %rd23, 64;
	add.s64 	%rd26, %rd21, %rd24;
	mul.rn.f64 	%fd80, %fd191, %fd191;
	and.b32  	%r32, %r52, 1;
	setp.eq.b32 	%p8, %r32, 1;
	selp.f64 	%fd81, 0dBDA8FF8320FD8164, 0d3DE5DB65F9785EBA, %p8;
	ld.global.nc.v2.f64 	{%fd82, %fd83}, [%rd26];
	fma.rn.f64 	%fd84, %fd81, %fd80, %fd82;
	fma.rn.f64 	%fd85, %fd84, %fd80, %fd83;
	ld.global.nc.v2.f64 	{%fd86, %fd87}, [%rd26+16];
	fma.rn.f64 	%fd88, %fd85, %fd80, %fd86;
	fma.rn.f64 	%fd89, %fd88, %fd80, %fd87;
	ld.global.nc.v2.f64 	{%fd90, %fd91}, [%rd26+32];
	fma.rn.f64 	%fd92, %fd89, %fd80, %fd90;
	fma.rn.f64 	%fd93, %fd92, %fd80, %fd91;
	fma.rn.f64 	%fd94, %fd93, %fd191, %fd191;
	fma.rn.f64 	%fd95, %fd93, %fd80, 0d3FF0000000000000;
	selp.f64 	%fd96, %fd95, %fd94, %p8;
	and.b32  	%r33, %r52, 2;
	setp.eq.s32 	%p9, %r33, 0;
	mov.f64 	%fd97, 0d0000000000000000;
	sub.f64 	%fd98, %fd97, %fd96;
	selp.f64 	%fd17, %fd96, %fd98, %p9;
	abs.f64 	%fd18, %fd3;
	setp.neu.f64 	%p10, %fd18, 0d7FF0000000000000;
	@%p10 bra 	$L__BB0_12;
	mov.f64 	%fd104, 0d0000000000000000;
	mul.rn.f64 	%fd193, %fd3, %fd104;
	mov.b32 	%r54, 1;
	bra.uni 	$L__BB0_15;
$L__BB0_12:
	mul.f64 	%fd99, %fd3, 0d3FE45F306DC9C883;
	cvt.rni.s32.f64 	%r53, %fd99;
	cvt.rn.f64.s32 	%fd100, %r53;
	fma.rn.f64 	%fd101, %fd100, 0dBFF921FB54442D18, %fd3;
	fma.rn.f64 	%fd102, %fd100, 0dBC91A62633145C00, %fd101;
	fma.rn.f64 	%fd193, %fd100, 0dB97B839A252049C0, %fd102;
	setp.ltu.f64 	%p11, %fd18, 0d41E0000000000000;
	@%p11 bra 	$L__BB0_14;
	{ // callseq 3, 0
	.param .b64 param0;
	st.param.f64 	[param0], %fd3;
	.param .align 16 .b8 retval0[16];
	call.uni (retval0), 
	__internal_trig_reduction_slowpathd, 
	(
	param0
	);
	ld.param.f64 	%fd193, [retval0];
	ld.param.b32 	%r53, [retval0+8];
	} // callseq 3
$L__BB0_14:
	add.s32 	%r54, %r53, 1;
$L__BB0_15:
	shl.b32 	%r36, %r54, 6;
	cvt.u64.u32 	%rd27, %r36;
	and.b64  	%rd28, %rd27, 64;
	add.s64 	%rd30, %rd21, %rd28;
	mul.rn.f64 	%fd105, %fd193, %fd193;
	and.b32  	%r37, %r54, 1;
	setp.eq.b32 	%p12, %r37, 1;
	selp.f64 	%fd106, 0dBDA8FF8320FD8164, 0d3DE5DB65F9785EBA, %p12;
	ld.global.nc.v2.f64 	{%fd107, %fd108}, [%rd30];
	fma.rn.f64 	%fd109, %fd106, %fd105, %fd107;
	fma.rn.f64 	%fd110, %fd109, %fd105, %fd108;
	ld.global.nc.v2.f64 	{%fd111, %fd112}, [%rd30+16];
	fma.rn.f64 	%fd113, %fd110, %fd105, %fd111;
	fma.rn.f64 	%fd114, %fd113, %fd105, %fd112;
	ld.global.nc.v2.f64 	{%fd115, %fd116}, [%rd30+32];
	fma.rn.f64 	%fd117, %fd114, %fd105, %fd115;
	fma.rn.f64 	%fd118, %fd117, %fd105, %fd116;
	fma.rn.f64 	%fd119, %fd118, %fd193, %fd193;
	fma.rn.f64 	%fd120, %fd118, %fd105, 0d3FF0000000000000;
	selp.f64 	%fd121, %fd120, %fd119, %p12;
	and.b32  	%r38, %r54, 2;
	setp.eq.s32 	%p13, %r38, 0;
	mov.f64 	%fd122, 0d0000000000000000;
	sub.f64 	%fd123, %fd122, %fd121;
	selp.f64 	%fd124, %fd121, %fd123, %p13;
	mul.f64 	%fd24, %fd17, %fd124;
	mul.f64 	%fd125, %fd1, 0d3F91DF46A2529D39;
	mul.f64 	%fd25, %fd125, 0d3FE0000000000000;
	abs.f64 	%fd26, %fd25;
	setp.neu.f64 	%p14, %fd26, 0d7FF0000000000000;
	@%p14 bra 	$L__BB0_17;
	mov.f64 	%fd131, 0d0000000000000000;
	mul.rn.f64 	%fd194, %fd25, %fd131;
	mov.b32 	%r55, 0;
	bra.uni 	$L__BB0_19;
$L__BB0_17:
	mul.f64 	%fd126, %fd25, 0d3FE45F306DC9C883;
	cvt.rni.s32.f64 	%r55, %fd126;
	cvt.rn.f64.s32 	%fd127, %r55;
	fma.rn.f64 	%fd128, %fd127, 0dBFF921FB54442D18, %fd25;
	fma.rn.f64 	%fd129, %fd127, 0dBC91A62633145C00, %fd128;
	fma.rn.f64 	%fd194, %fd127, 0dB97B839A252049C0, %fd129;
	setp.ltu.f64 	%p15, %fd26, 0d41E0000000000000;
	@%p15 bra 	$L__BB0_19;
	{ // callseq 4, 0
	.param .b64 param0;
	st.param.f64 	[param0], %fd25;
	.param .align 16 .b8 retval0[16];
	call.uni (retval0), 
	__internal_trig_reduction_slowpathd, 
	(
	param0
	);
	ld.param.f64 	%fd194, [retval0];
	ld.param.b32 	%r55, [retval0+8];
	} // callseq 4
$L__BB0_19:
	shl.b32 	%r41, %r55, 6;
	cvt.u64.u32 	%rd31, %r41;
	and.b64  	%rd32, %rd31, 64;
	add.s64 	%rd34, %rd21, %rd32;
	mul.rn.f64 	%fd132, %fd194, %fd194;
	and.b32  	%r42, %r55, 1;
	setp.eq.b32 	%p16, %r42, 1;
	selp.f64 	%fd133, 0dBDA8FF8320FD8164, 0d3DE5DB65F9785EBA, %p16;
	ld.global.nc.v2.f64 	{%fd134, %fd135}, [%rd34];
	fma.rn.f64 	%fd136, %fd133, %fd132, %fd134;
	fma.rn.f64 	%fd137, %fd136, %fd132, %fd135;
	ld.global.nc.v2.f64 	{%fd138, %fd139}, [%rd34+16];
	fma.rn.f64 	%fd140, %fd137, %fd132, %fd138;
	fma.rn.f64 	%fd141, %fd140, %fd132, %fd139;
	ld.global.nc.v2.f64 	{%fd142, %fd143}, [%rd34+32];
	fma.rn.f64 	%fd144, %fd141, %fd132, %fd142;
	fma.rn.f64 	%fd145, %fd144, %fd132, %fd143;
	fma.rn.f64 	%fd146, %fd145, %fd194, %fd194;
	fma.rn.f64 	%fd147, %fd145, %fd132, 0d3FF0000000000000;
	selp.f64 	%fd148, %fd147, %fd146, %p16;
	and.b32  	%r43, %r55, 2;
	setp.eq.s32 	%p17, %r43, 0;
	mov.f64 	%fd149, 0d0000000000000000;
	sub.f64 	%fd150, %fd149, %fd148;
	selp.f64 	%fd151, %fd148, %fd150, %p17;
	mul.f64 	%fd152, %fd24, %fd151;
	mul.f64 	%fd153, %fd151, %fd152;
	fma.rn.f64 	%fd154, %fd10, %fd10, %fd153;
	sqrt.rn.f64 	%fd31, %fd154;
	mov.f64 	%fd155, 0d3FF0000000000000;
	sub.f64 	%fd156, %fd155, %fd154;
	sqrt.rn.f64 	%fd32, %fd156;
	abs.f64 	%fd33, %fd32;
	abs.f64 	%fd34, %fd31;
	setp.leu.f64 	%p18, %fd34, %fd33;
	setp.gt.f64 	%p19, %fd34, %fd33;
	selp.f64 	%fd35, %fd34, %fd33, %p19;
	selp.f64 	%fd157, %fd33, %fd34, %p19;
	div.rn.f64 	%fd158, %fd157, %fd35;
	mul.f64 	%fd159, %fd158, %fd158;
	fma.rn.f64 	%fd160, %fd159, 0dBEF53E1D2A25FF7E, 0d3F2D3B63DBB65B49;
	fma.rn.f64 	%fd161, %fd160, %fd159, 0dBF5312788DDE082E;
	fma.rn.f64 	%fd162, %fd161, %fd159, 0d3F6F9690C8249315;
	fma.rn.f64 	%fd163, %fd162, %fd159, 0dBF82CF5AABC7CF0D;
	fma.rn.f64 	%fd164, %fd163, %fd159, 0d3F9162B0B2A3BFDE;
	fma.rn.f64 	%fd165, %fd164, %fd159, 0dBF9A7256FEB6FC6B;
	fma.rn.f64 	%fd166, %fd165, %fd159, 0d3FA171560CE4A489;
	fma.rn.f64 	%fd167, %fd166, %fd159, 0dBFA4F44D841450E4;
	fma.rn.f64 	%fd168, %fd167, %fd159, 0d3FA7EE3D3F36BB95;
	fma.rn.f64 	%fd169, %fd168, %fd159, 0dBFAAD32AE04A9FD1;
	fma.rn.f64 	%fd170, %fd169, %fd159, 0d3FAE17813D66954F;
	fma.rn.f64 	%fd171, %fd170, %fd159, 0dBFB11089CA9A5BCD;
	fma.rn.f64 	%fd172, %fd171, %fd159, 0d3FB3B12B2DB51738;
	fma.rn.f64 	%fd173, %fd172, %fd159, 0dBFB745D022F8DC5C;
	fma.rn.f64 	%fd174, %fd173, %fd159, 0d3FBC71C709DFE927;
	fma.rn.f64 	%fd175, %fd174, %fd159, 0dBFC2492491FA1744;
	fma.rn.f64 	%fd176, %fd175, %fd159, 0d3FC99999999840D2;
	fma.rn.f64 	%fd177, %fd176, %fd159, 0dBFD555555555544C;
	mul.f64 	%fd178, %fd159, %fd177;
	fma.rn.f64 	%fd36, %fd178, %fd158, %fd158;
	@%p18 bra 	$L__BB0_21;
	{
	.reg .b32 %temp; 
	mov.b64 	{%temp, %r45}, %fd32;
	}
	setp.lt.s32 	%p21, %r45, 0;
	neg.f64 	%fd181, %fd36;
	selp.f64 	%fd182, %fd36, %fd181, %p21;
	add.f64 	%fd195, %fd182, 0d3FF921FB54442D18;
	bra.uni 	$L__BB0_22;
$L__BB0_21:
	{
	.reg .b32 %temp; 
	mov.b64 	{%temp, %r44}, %fd32;
	}
	setp.lt.s32 	%p20, %r44, 0;
	mov.f64 	%fd179, 0d400921FB54442D18;
	sub.f64 	%fd180, %fd179, %fd36;
	selp.f64 	%fd195, %fd180, %fd36, %p20;
$L__BB0_22:
	setp.neu.f64 	%p22, %fd35, 0d0000000000000000;
	@%p22 bra 	$L__BB0_24;
	{
	.reg .b32 %temp; 
	mov.b64 	{%temp, %r47}, %fd32;
	}
	setp.lt.s32 	%p25, %r47, 0;
	selp.f64 	%fd196, 0d400921FB54442D18, 0d0000000000000000, %p25;
	bra.uni 	$L__BB0_25;
$L__BB0_24:
	setp.eq.f64 	%p23, %fd33, %fd34;
	{
	.reg .b32 %temp; 
	mov.b64 	{%temp, %r46}, %fd32;
	}
	setp.lt.s32 	%p24, %r46, 0;
	selp.f64 	%fd183, 0d4002D97C7F3321D2, 0d3FE921FB54442D18, %p24;
	selp.f64 	%fd196, %fd183, %fd195, %p23;
$L__BB0_25:
	add.rn.f64 	%fd184, %fd33, %fd34;
	setp.nan.f64 	%p26, %fd184, %fd184;
	copysign.f64 	%fd185, %fd31, %fd196;
	selp.f64 	%fd186, %fd184, %fd185, %p26;
	add.f64 	%fd187, %fd186, %fd186;
	mul.f64 	%fd188, %fd187, 0d40B8EA0000000000;
	st.local.f64 	[%rd1], %fd188;
	mov.u64 	%rd35, $str$1;
	cvta.global.u64 	%rd36, %rd35;
	{ // callseq 5, 0
	.param .b64 param0;
	st.param.b64 	[param0], %rd36;
	.param .b64 param1;
	st.param.b64 	[param1], %rd7;
	.param .b32 retval0;
	call.uni (retval0), 
	vprintf, 
	(
	param0, 
	param1
	);
	ld.param.b32 	%r48, [retval0];
	} // callseq 5
	cvta.to.global.u64 	%rd38, %rd6;
	add.s64 	%rd40, %rd38, %rd12;
	st.global.f64 	[%rd40], %fd188;
$L__BB0_26:
	ret;

}
.func  (.param .align 16 .b8 func_retval0[16]) __internal_trig_reduction_slowpathd(
	.param .b64 __internal_trig_reduction_slowpathd_param_0
)
{
	.local .align 8 .b8 	__local_depot1[40];
	.reg .b64 	%SP;
	.reg .b64 	%SPL;
	.reg .pred 	%p<10>;
	.reg .b32 	%r<47>;
	.reg .b64 	%rd<74>;
	.reg .b64 	%fd<5>;

	mov.u64 	%SPL, __local_depot1;
	ld.param.f64 	%fd4, [__internal_trig_reduction_slowpathd_param_0];
	add.u64 	%rd1, %SPL, 0;
	{
	.reg .b32 %temp; 
	mov.b64 	{%temp, %r1}, %fd4;
	}
	shr.u32 	%r2, %r1, 20;
	and.b32  	%r3, %r2, 2047;
	setp.eq.s32 	%p1, %r3, 2047;
	mov.b32 	%r46, 0;
	@%p1 bra 	$L__BB1_9;
	add.s32 	%r20, %r3, -1024;
	mov.b64 	%rd20, %fd4;
	shl.b64 	%rd2, %rd20, 11;
	shr.u32 	%r4, %r20, 6;
	sub.s32 	%r45, 15, %r4;
	sub.s32 	%r21, 19, %r4;
	setp.lt.u32 	%p2, %r20, 128;
	selp.b32 	%r6, 18, %r21, %p2;
	setp.ge.s32 	%p3, %r45, %r6;
	mov.b64 	%rd70, 0;
	@%p3 bra 	$L__BB1_4;
	add.s32 	%r23, %r6, %r4;
	neg.s32 	%r43, %r23;
	or.b64  	%rd3, %rd2, -9223372036854775808;
	mov.b64 	%rd70, 0;
	mov.b32 	%r42, 0;
	mov.u64 	%rd25, __cudart_i2opi_d;
	mov.u32 	%r44, %r45;
$L__BB1_3:
	.pragma "nounroll";
	mul.wide.s32 	%rd22, %r42, 8;
	add.s64 	%rd23, %rd1, %rd22;
	mul.wide.s32 	%rd24, %r44, 8;
	add.s64 	%rd26, %rd25, %rd24;
	ld.global.nc.u64 	%rd27, [%rd26];
	{
	.reg .u32 %r0, %r1, %r2, %r3, %alo, %ahi, %blo, %bhi, %clo, %chi;
	mov.b64 	{%alo,%ahi}, %rd27;
	mov.b64 	{%blo,%bhi}, %rd3;
	mov.b64 	{%clo,%chi}, %rd70;
	mad.lo.cc.u32 	%r0, %alo, %blo, %clo;
	madc.hi.cc.u32 	%r1, %alo, %blo, %chi;
	madc.hi.u32 	%r2, %alo, %bhi, 0;
	mad.lo.cc.u32 	%r1, %alo, %bhi, %r1;
	madc.hi.cc.u32 	%r2, %ahi, %blo, %r2;
	madc.hi.u32 	%r3, %ahi, %bhi, 0;
	mad.lo.cc.u32 	%r1, %ahi, %blo, %r1;
	madc.lo.cc.u32 	%r2, %ahi, %bhi, %r2;
	addc.u32 	%r3, %r3, 0;
	mov.b64 	%rd28, {%r0,%r1};
	mov.b64 	%rd70, {%r2,%r3};
	}
	st.local.u64 	[%rd23], %rd28;
	add.s32 	%r44, %r44, 1;
	add.s32 	%r43, %r43, 1;
	add.s32 	%r42, %r42, 1;
	setp.ne.s32 	%p4, %r43, -15;
	mov.u32 	%r45, %r6;
	@%p4 bra 	$L__BB1_3;
$L__BB1_4:
	cvt.s64.s32 	%rd29, %r45;
	cvt.u64.u32 	%rd30, %r4;
	add.s64 	%rd31, %rd30, %rd29;
	shl.b64 	%rd32, %rd31, 3;
	add.s64 	%rd33, %rd1, %rd32;
	st.local.u64 	[%rd33+-120], %rd70;
	and.b32  	%r15, %r2, 63;
	ld.local.u64 	%rd72, [%rd1+16];
	ld.local.u64 	%rd71, [%rd1+24];
	setp.eq.s32 	%p5, %r15, 0;
	@%p5 bra 	$L__BB1_6;
	shl.b64 	%rd34, %rd71, %r15;
	shr.u64 	%rd35, %rd72, 1;
	xor.b32  	%r24, %r15, 63;
	shr.u64 	%rd36, %rd35, %r24;
	or.b64  	%rd71, %rd34, %rd36;
	ld.local.u64 	%rd37, [%rd1+8];
	shl.b64 	%rd38, %rd72, %r15;
	shr.u64 	%rd39, %rd37, 1;
	shr.u64 	%rd40, %rd39, %r24;
	or.b64  	%rd72, %rd38, %rd40;
$L__BB1_6:
	and.b32  	%r25, %r1, -2147483648;
	shr.u64 	%rd41, %rd71, 62;
	cvt.u32.u64 	%r26, %rd41;
	mov.b64 	{%r27, %r28}, %rd71;
	mov.b64 	{%r29, %r30}, %rd72;
	shf.l.wrap.b32 	%r31, %r30, %r27, 2;
	shf.l.wrap.b32 	%r32, %r27, %r28, 2;
	mov.b64 	%rd42, {%r31, %r32};
	shl.b64 	%rd43, %rd72, 2;
	shr.u64 	%rd44, %rd42, 63;
	cvt.u32.u64 	%r33, %rd44;
	add.s32 	%r34, %r33, %r26;
	setp.eq.s32 	%p6, %r25, 0;
	neg.s32 	%r35, %r34;
	selp.b32 	%r46, %r34, %r35, %p6;
	setp.gt.s64 	%p7, %rd42, -1;
	mov.b64 	%rd45, 0;
	{
	.reg .u32 %r0, %r1, %r2, %r3, %a0, %a1, %a2, %a3, %b0, %b1, %b2, %b3;
	mov.b64 	{%a0,%a1}, %rd45;
	mov.b64 	{%a2,%a3}, %rd45;
	mov.b64 	{%b0,%b1}, %rd43;
	mov.b64 	{%b2,%b3}, %rd42;
	sub.cc.u32 	%r0, %a0, %b0;
	subc.cc.u32 	%r1, %a1, %b1;
	subc.cc.u32 	%r2, %a2, %b2;
	subc.u32 	%r3, %a3, %b3;
	mov.b64 	%rd46, {%r0,%r1};
	mov.b64 	%rd47, {%r2,%r3};
	}
	xor.b32  	%r36, %r25, -2147483648;
	selp.b64 	%rd73, %rd42, %rd47, %p7;
	selp.b64 	%rd14, %rd43, %rd46, %p7;
	selp.b32 	%r17, %r25, %r36, %p7;
	clz.b64 	%r37, %rd73;
	cvt.u64.u32 	%rd15, %r37;
	setp.eq.s32 	%p8, %r37, 0;
	@%p8 bra 	$L__BB1_8;
	cvt.u32.u64 	%r38, %rd15;
	and.b32  	%r39, %r38, 63;
	shl.b64 	%rd48, %rd73, %r39;
	shr.u64 	%rd49, %rd14, 1;
	not.b32 	%r40, %r38;
	and.b32  	%r41, %r40, 63;
	shr.u64 	%rd50, %rd49, %r41;
	or.b64  	%rd73, %rd48, %rd50;
$L__BB1_8:
	mov.b64 	%rd51, -3958705157555305931;
	{
	.reg .u32 %r0, %r1, %r2, %r3, %alo, %ahi, %blo, %bhi;
	mov.b64 	{%alo,%ahi}, %rd73;
	mov.b64 	{%blo,%bhi}, %rd51;
	mul.lo.u32 	%r0, %alo, %blo;
	mul.hi.u32 	%r1, %alo, %blo;
	mad.lo.cc.u32 	%r1, %alo, %bhi, %r1;
	madc.hi.u32 	%r2, %alo, %bhi, 0;
	mad.lo.cc.u32 	%r1, %ahi, %blo, %r1;
	madc.hi.cc.u32 	%r2, %ahi, %blo, %r2;
	madc.hi.u32 	%r3, %ahi, %bhi, 0;
	mad.lo.cc.u32 	%r2, %ahi, %bhi, %r2;
	addc.u32 	%r3, %r3, 0;
	mov.b64 	%rd52, {%r0,%r1};
	mov.b64 	%rd53, {%r2,%r3};
	}
	setp.gt.s64 	%p9, %rd53, 0;
	{
	.reg .u32 %r0, %r1, %r2, %r3, %a0, %a1, %a2, %a3, %b0, %b1, %b2, %b3;
	mov.b64 	{%a0,%a1}, %rd52;
	mov.b64 	{%a2,%a3}, %rd53;
	mov.b64 	{%b0,%b1}, %rd52;
	mov.b64 	{%b2,%b3}, %rd53;
	add.cc.u32 	%r0, %a0, %b0;
	addc.cc.u32 	%r1, %a1, %b1;
	addc.cc.u32 	%r2, %a2, %b2;
	addc.u32 	%r3, %a3, %b3;
	mov.b64 	%rd54, {%r0,%r1};
	mov.b64 	%rd55, {%r2,%r3};
	}
	selp.b64 	%rd56, %rd55, %rd53, %p9;
	selp.s64 	%rd57, -1, 0, %p9;
	sub.s64 	%rd58, %rd57, %rd15;
	cvt.u64.u32 	%rd59, %r17;
	shl.b64 	%rd60, %rd59, 32;
	add.s64 	%rd61, %rd56, 1;
	shr.u64 	%rd62, %rd61, 10;
	add.s64 	%rd63, %rd62, 1;
	shr.u64 	%rd64, %rd63, 1;
	shl.b64 	%rd65, %rd58, 52;
	add.s64 	%rd66, %rd65, %rd64;
	add.s64 	%rd67, %rd66, 4602678819172646912;
	or.b64  	%rd68, %rd67, %rd60;
	mov.b64 	%fd4, %rd68;
$L__BB1_9:
	st.param.f64 	[func_retval0], %fd4;
	st.param.b32 	[func_retval0+8], %r46;
	ret;

}


// ===== COMPILED SASS (sm_100) =====

	.target	sm_100

	.elftype	@"ET_EXEC"


//--------------------- .note.nv.tkinfo           --------------------------
	.section	.note.nv.tkinfo,"",@"SHT_NOTE"
	.sectionflags	@"SHF_NOTE_NV_TKINFO"
	.tkinfo
        /*0018*/ 	.word	0x00000002
        /*0030*/ 	.string	""
        /*0030*/ 	.string	"ptxas"
        /*0030*/ 	.string	"Cuda compilation tools, release 13.0, V13.0.88"
        /*0030*/ 	.string	"Build cuda_13.0.r13.0/compiler.36424714_0"
        /*0030*/ 	.string	"-arch sm_100 -m 64 "



//--------------------- .note.nv.cuinfo           --------------------------
	.section	.note.nv.cuinfo,"",@"SHT_NOTE"
	.sectionflags	@"SHF_NOTE_NV_CUINFO"
        /*0018*/ 	.short	0x0002
        /*001a*/ 	.short	0x0064
        /*001c*/ 	.short	0x0082
	.zero		2


//--------------------- .nv.info                  --------------------------
	.section	.nv.info,"",@"SHT_CUDA_INFO"
	.align	4


	//----- nvinfo : EIATTR_REGCOUNT
	.align		4
        /*0000*/ 	.byte	0x04, 0x2f
        /*0002*/ 	.short	(.L_5 - .L_4)
	.align		4
.L_4:
        /*0004*/ 	.word	index@(_Z25haversine_distance_kerneliPKdS0_S0_S0_Pd)
        /*0008*/ 	.word	0x00000024


	//----- nvinfo : EIATTR_FRAME_SIZE
	.align		4
.L_5:
        /*000c*/ 	.byte	0x04, 0x11
        /*000e*/ 	.short	(.L_7 - .L_6)
	.align		4
.L_6:
        /*0010*/ 	.word	index@($_Z25haversine_distance_kerneliPKdS0_S0_S0_Pd$__internal_trig_reduction_slowpathd)
        /*0014*/ 	.word	0x00000050


	//----- nvinfo : EIATTR_FRAME_SIZE
	.align		4
.L_7:
        /*0018*/ 	.byte	0x04, 0x11
        /*001a*/ 	.short	(.L_9 - .L_8)
	.align		4
.L_8:
        /*001c*/ 	.word	index@($__internal_1_$__cuda_sm20_dsqrt_rn_f64_mediumpath_v1)
        /*0020*/ 	.word	0x00000050


	//----- nvinfo : EIATTR_FRAME_SIZE
	.align		4
.L_9:
        /*0024*/ 	.byte	0x04, 0x11
        /*0026*/ 	.short	(.L_11 - .L_10)
	.align		4
.L_10:
        /*0028*/ 	.word	index@($__internal_0_$__cuda_sm20_div_rn_f64_full)
        /*002c*/ 	.word	0x00000050


	//----- nvinfo : EIATTR_FRAME_SIZE
	.align		4
.L_11:
        /*0030*/ 	.byte	0x04, 0x11
        /*0032*/ 	.short	(.L_13 - .L_12)
	.align		4
.L_12:
        /*0034*/ 	.word	index@(_Z25haversine_distance_kerneliPKdS0_S0_S0_Pd)
        /*0038*/ 	.word	0x00000050


	//----- nvinfo : EIATTR_MIN_STACK_SIZE
	.align		4
.L_13:
        /*003c*/ 	.byte	0x04, 0x12
        /*003e*/ 	.short	(.L_15 - .L_14)
	.align		4
.L_14:
        /*0040*/ 	.word	index@(_Z25haversine_distance_kerneliPKdS0_S0_S0_Pd)
        /*0044*/ 	.word	0x00000050
.L_15:


//--------------------- .nv.compat                --------------------------
	.section	.nv.compat,"",@"SHT_CUDA_COMPAT_INFO"
	.align	4
        /*0000*/ 	.byte	0x02, 0x09, 0x00, 0x00, 0x02, 0x02, 0x01, 0x00, 0x02, 0x05, 0x05, 0x00, 0x03, 0x07, 0x01, 0x01
        /*0010*/ 	.byte	0x02, 0x03, 0x00, 0x00, 0x02, 0x06, 0x01, 0x00, 0x04, 0x0b, 0x08, 0x00, 0x01, 0x00, 0x00, 0x00
        /*0020*/ 	.byte	0x00, 0x00, 0x00, 0x00


//--------------------- .nv.info._Z25haversine_distance_kerneliPKdS0_S0_S0_Pd --------------------------
	.section	.nv.info._Z25haversine_distance_kerneliPKdS0_S0_S0_Pd,"",@"SHT_CUDA_INFO"
	.sectionflags	@""
	.align	4


	//----- nvinfo : EIATTR_CUDA_API_VERSION
	.align		4
        /*0000*/ 	.byte	0x04, 0x37
        /*0002*/ 	.short	(.L_17 - .L_16)
.L_16:
        /*0004*/ 	.word	0x00000082


	//----- nvinfo : EIATTR_KPARAM_INFO
	.align		4
.L_17:
        /*0008*/ 	.byte	0x04, 0x17
        /*000a*/ 	.short	(.L_19 - .L_18)
.L_18:
        /*000c*/ 	.word	0x00000000
        /*0010*/ 	.short	0x0005
        /*0012*/ 	.short	0x0028
        /*0014*/ 	.byte	0x00, 0xf5, 0x21, 0x00


	//----- nvinfo : EIATTR_KPARAM_INFO
	.align		4
.L_19:
        /*0018*/ 	.byte	0x04, 0x17
        /*001a*/ 	.short	(.L_21 - .L_20)
.L_20:
        /*001c*/ 	.word	0x00000000
        /*0020*/ 	.short	0x0004
        /*0022*/ 	.short	0x0020
        /*0024*/ 	.byte	0x00, 0xf5, 0x21, 0x00


	//----- nvinfo : EIATTR_KPARAM_INFO
	.align		4
.L_21:
        /*0028*/ 	.byte	0x04, 0x17
        /*002a*/ 	.short	(.L_23 - .L_22)
.L_22:
        /*002c*/ 	.word	0x00000000
        /*0030*/ 	.short	0x0003
        /*0032*/ 	.short	0x0018
        /*0034*/ 	.byte	0x00, 0xf5, 0x21, 0x00


	//----- nvinfo : EIATTR_KPARAM_INFO
	.align		4
.L_23:
        /*0038*/ 	.byte	0x04, 0x17
        /*003a*/ 	.short	(.L_25 - .L_24)
.L_24:
        /*003c*/ 	.word	0x00000000
        /*0040*/ 	.short	0x0002
        /*0042*/ 	.short	0x0010
        /*0044*/ 	.byte	0x00, 0xf5, 0x21, 0x00


	//----- nvinfo : EIATTR_KPARAM_INFO
	.align		4
.L_25:
        /*0048*/ 	.byte	0x04, 0x17
        /*004a*/ 	.short	(.L_27 - .L_26)
.L_26:
        /*004c*/ 	.word	0x00000000
        /*0050*/ 	.short	0x0001
        /*0052*/ 	.short	0x0008
        /*0054*/ 	.byte	0x00, 0xf5, 0x21, 0x00


	//----- nvinfo : EIATTR_KPARAM_INFO
	.align		4
.L_27:
        /*0058*/ 	.byte	0x04, 0x17
        /*005a*/ 	.short	(.L_29 - .L_28)
.L_28:
        /*005c*/ 	.word	0x00000000
        /*0060*/ 	.short	0x0000
        /*0062*/ 	.short	0x0000
        /*0064*/ 	.byte	0x00, 0xf0, 0x11, 0x00


	//----- nvinfo : EIATTR_SPARSE_MMA_MASK
	.align		4
.L_29:
        /*0068*/ 	.byte	0x03, 0x50
        /*006a*/ 	.short	0x0000


	//----- nvinfo : EIATTR_MAXREG_COUNT
	.align		4
        /*006c*/ 	.byte	0x03, 0x1b
        /*006e*/ 	.short	0x00ff


	//----- nvinfo : EIATTR_EXTERNS
	.align		4
        /*0070*/ 	.byte	0x04, 0x0f
        /*0072*/ 	.short	(.L_31 - .L_30)


	//   ....[0]....
	.align		4
.L_30:
        /*0074*/ 	.word	index@(vprintf)


	//----- nvinfo : EIATTR_MERCURY_ISA_VERSION
	.align		4
.L_31:
        /*0078*/ 	.byte	0x03, 0x5f
        /*007a*/ 	.short	0x0101


	//----- nvinfo : EIATTR_VRC_CTA_INIT_COUNT
	.align		4
        /*007c*/ 	.byte	0x02, 0x4a
	.zero		1
	.zero		1


	//----- nvinfo : EIATTR_SYSCALL_OFFSETS
	.align		4
        /*0080*/ 	.byte	0x04, 0x46
        /*0082*/ 	.short	(.L_33 - .L_32)


	//   ....[0]....
.L_32:
        /*0084*/ 	.word	0x00000240


	//   ....[1]....
        /*0088*/ 	.word	0x00001d10


	//----- nvinfo : EIATTR_EXIT_INSTR_OFFSETS
	.align		4
.L_33:
        /*008c*/ 	.byte	0x04, 0x1c
        /*008e*/ 	.short	(.L_35 - .L_34)


	//   ....[0]....
.L_34:
        /*0090*/ 	.word	0x000000c0


	//   ....[1]....
        /*0094*/ 	.word	0x00001d50


	//----- nvinfo : EIATTR_CRS_STACK_SIZE
	.align		4
.L_35:
        /*0098*/ 	.byte	0x04, 0x1e
        /*009a*/ 	.short	(.L_37 - .L_36)
.L_36:
        /*009c*/ 	.word	0x00000000


	//----- nvinfo : EIATTR_CBANK_PARAM_SIZE
	.align		4
.L_37:
        /*00a0*/ 	.byte	0x03, 0x19
        /*00a2*/ 	.short	0x0030


	//----- nvinfo : EIATTR_PARAM_CBANK
	.align		4
        /*00a4*/ 	.byte	0x04, 0x0a
        /*00a6*/ 	.short	(.L_39 - .L_38)
	.align		4
.L_38:
        /*00a8*/ 	.word	index@(.nv.constant0._Z25haversine_distance_kerneliPKdS0_S0_S0_Pd)
        /*00ac*/ 	.short	0x0380
        /*00ae*/ 	.short	0x0030


	//----- nvinfo : EIATTR_SW_WAR
	.align		4
.L_39:
        /*00b0*/ 	.byte	0x04, 0x36
        /*00b2*/ 	.short	(.L_41 - .L_40)
.L_40:
        /*00b4*/ 	.word	0x00000008
.L_41:


//--------------------- .nv.callgraph             --------------------------
	.section	.nv.callgraph,"",@"SHT_CUDA_CALLGRAPH"
	.align	4
	.sectionentsize	8
	.align		4
        /*0000*/ 	.word	0x00000000
	.align		4
        /*0004*/ 	.word	0xffffffff
	.align		4
        /*0008*/ 	.word	index@(_Z25haversine_distance_kerneliPKdS0_S0_S0_Pd)
	.align		4
        /*000c*/ 	.word	index@(vprintf)
	.align		4
        /*0010*/ 	.word	0x00000000
	.align		4
        /*0014*/ 	.word	0xfffffffe
	.align		4
        /*0018*/ 	.word	0x00000000
	.align		4
        /*001c*/ 	.word	0xfffffffd
	.align		4
        /*0020*/ 	.word	0x00000000
	.align		4
        /*0024*/ 	.word	0xfffffffc


//--------------------- .nv.constant4             --------------------------
	.section	.nv.constant4,"a",@progbits
	.align	8
	.align		8
.nv.constant4:
        /*0000*/ 	.dword	vprintf
	.align		8
        /*0008*/ 	.dword	$str
	.align		8
        /*0010*/ 	.dword	$str$1
	.align		8
        /*0018*/ 	.dword	__cudart_i2opi_d
	.align		8
        /*0020*/ 	.dword	__cudart_sin_cos_coeffs


//--------------------- .text._Z25haversine_distance_kerneliPKdS0_S0_S0_Pd --------------------------
	.section	.text._Z25haversine_distance_kerneliPKdS0_S0_S0_Pd,"ax",@progbits
	.align	128
        .global         _Z25haversine_distance_kerneliPKdS0_S0_S0_Pd
        .type           _Z25haversine_distance_kerneliPKdS0_S0_S0_Pd,@function
        .size           _Z25haversine_distance_kerneliPKdS0_S0_S0_Pd,(.L_x_39 - _Z25haversine_distance_kerneliPKdS0_S0_S0_Pd)
        .other          _Z25haversine_distance_kerneliPKdS0_S0_S0_Pd,@"STO_CUDA_ENTRY STV_DEFAULT"
_Z25haversine_distance_kerneliPKdS0_S0_S0_Pd:
.text._Z25haversine_distance_kerneliPKdS0_S0_S0_Pd:
[----:B------:R-:W0:Y:S01]  /*0000*/  LDC R1, c[0x0][0x37c] ;  /* 0x0000df00ff017b82 */ /* 0x000e220000000800 */
[----:B------:R-:W1:Y:S01]  /*0010*/  S2R R29, SR_TID.X ;  /* 0x00000000001d7919 */ /* 0x000e620000002100 */
[----:B------:R-:W2:Y:S06]  /*0020*/  LDCU UR5, c[0x0][0x2fc] ;  /* 0x00005f80ff0577ac */ /* 0x000eac0008000800 */
[----:B------:R-:W1:Y:S01]  /*0030*/  S2UR UR6, SR_CTAID.X ;  /* 0x00000000000679c3 */ /* 0x000e620000002500 */
[----:B0-----:R-:W-:Y:S01]  /*0040*/  VIADD R1, R1, 0xffffffb0 ;  /* 0xffffffb001017836 */ /* 0x001fe20000000000 */
[----:B------:R-:W0:Y:S01]  /*0050*/  LDCU UR7, c[0x0][0x380] ;  /* 0x00007000ff0777ac */ /* 0x000e220008000800 */
[----:B------:R-:W3:Y:S05]  /*0060*/  LDCU UR4, c[0x0][0x2f8] ;  /* 0x00005f00ff0477ac */ /* 0x000eea0008000800 */
[----:B------:R-:W1:Y:S01]  /*0070*/  LDC R0, c[0x0][0x360] ;  /* 0x0000d800ff007b82 */ /* 0x000e620000000800 */
[----:B---3--:R-:W-:-:S05]  /*0080*/  IADD3 R28, P1, PT, R1, UR4, RZ ;  /* 0x00000004011c7c10 */ /* 0x008fca000ff3e0ff */
[----:B--2---:R-:W-:Y:S02]  /*0090*/  IMAD.X R2, RZ, RZ, UR5, P1 ;  /* 0x00000005ff027e24 */ /* 0x004fe400088e06ff */
[----:B-1----:R-:W-:-:S05]  /*00a0*/  IMAD R29, R0, UR6, R29 ;  /* 0x00000006001d7c24 */ /* 0x002fca000f8e021d */
[----:B0-----:R-:W-:-:S13]  /*00b0*/  ISETP.GE.AND P0, PT, R29, UR7, PT ;  /* 0x000000071d007c0c */ /* 0x001fda000bf06270 */
[----:B------:R-:W-:Y:S05]  /*00c0*/  @P0 EXIT ;  /* 0x000000000000094d */ /* 0x000fea0003800000 */
[----:B------:R-:W0:Y:S01]  /*00d0*/  LDC.64 R24, c[0x0][0x388] ;  /* 0x0000e200ff187b82 */ /* 0x000e220000000a00 */
[----:B------:R-:W1:Y:S07]  /*00e0*/  LDCU.64 UR36, c[0x0][0x358] ;  /* 0x00006b00ff2477ac */ /* 0x000e6e0008000a00 */
[----:B------:R-:W2:Y:S08]  /*00f0*/  LDC.64 R26, c[0x0][0x390] ;  /* 0x0000e400ff1a7b82 */ /* 0x000eb00000000a00 */
[----:B------:R-:W3:Y:S08]  /*0100*/  LDC.64 R16, c[0x0][0x398] ;  /* 0x0000e600ff107b82 */ /* 0x000ef00000000a00 */
[----:B------:R-:W4:Y:S01]  /*0110*/  LDC.64 R18, c[0x0][0x3a0] ;  /* 0x0000e800ff127b82 */ /* 0x000f220000000a00 */
[C---:B0-----:R-:W-:Y:S01]  /*0120*/  IMAD.WIDE R24, R29.reuse, 0x8, R24 ;  /* 0x000000081d187825 */ /* 0x041fe200078e0218 */
[----:B------:R-:W-:Y:S01]  /*0130*/  MOV R8, 0x0 ;  /* 0x0000000000087802 */ /* 0x000fe20000000f00 */
[----:B------:R-:W0:Y:S04]  /*0140*/  LDCU.64 UR4, c[0x4][0x8] ;  /* 0x01000100ff0477ac */ /* 0x000e280008000a00 */
[----:B-1----:R-:W5:Y:S01]  /*0150*/  LDG.E.64 R24, desc[UR36][R24.64] ;  /* 0x0000002418187981 */ /* 0x002f62000c1e1b00 */
[----:B--2---:R-:W-:-:S06]  /*0160*/  IMAD.WIDE R26, R29, 0x8, R26 ;  /* 0x000000081d1a7825 */ /* 0x004fcc00078e021a */
[----:B------:R-:W5:Y:S01]  /*0170*/  LDG.E.64 R26, desc[UR36][R26.64] ;  /* 0x000000241a1a7981 */ /* 0x000f62000c1e1b00 */
[----:B---3--:R-:W-:-:S06]  /*0180*/  IMAD.WIDE R16, R29, 0x8, R16 ;  /* 0x000000081d107825 */ /* 0x008fcc00078e0210 */
[----:B------:R-:W2:Y:S01]  /*0190*/  LDG.E.64 R16, desc[UR36][R16.64] ;  /* 0x0000002410107981 */ /* 0x000ea2000c1e1b00 */
[----:B----4-:R-:W-:-:S06]  /*01a0*/  IMAD.WIDE R18, R29, 0x8, R18 ;  /* 0x000000081d127825 */ /* 0x010fcc00078e0212 */
[----:B------:R-:W2:Y:S01]  /*01b0*/  LDG.E.64 R18, desc[UR36][R18.64] ;  /* 0x0000002412127981 */ /* 0x000ea2000c1e1b00 */
[----:B------:R-:W1:Y:S01]  /*01c0*/  LDC.64 R8, c[0x4][R8] ;  /* 0x0100000008087b82 */ /* 0x000e620000000a00 */
[----:B0-----:R-:W-:Y:S02]  /*01d0*/  IMAD.U32 R4, RZ, RZ, UR4 ;  /* 0x00000004ff047e24 */ /* 0x001fe4000f8e00ff */
[----:B------:R-:W-:Y:S02]  /*01e0*/  IMAD.U32 R5, RZ, RZ, UR5 ;  /* 0x00000005ff057e24 */ /* 0x000fe4000f8e00ff */
[----:B------:R-:W-:Y:S02]  /*01f0*/  IMAD.MOV.U32 R6, RZ, RZ, R28 ;  /* 0x000000ffff067224 */ /* 0x000fe400078e001c */
[----:B------:R-:W-:Y:S01]  /*0200*/  IMAD.MOV.U32 R7, RZ, RZ, R2 ;  /* 0x000000ffff077224 */ /* 0x000fe200078e0002 */
[----:B-----5:R0:W-:Y:S04]  /*0210*/  STL.128 [R1], R24 ;  /* 0x0000001801007387 */ /* 0x0201e80000100c00 */
[----:B-12---:R0:W-:Y:S02]  /*0220*/  STL.128 [R1+0x10], R16 ;  /* 0x0000101001007387 */ /* 0x0061e40000100c00 */
[----:B------:R-:W-:-:S07]  /*0230*/  LEPC R20, `(.L_x_0) ;  /* 0x000000001014794e */ /* 0x000fce0000000000 */
[----:B0-----:R-:W-:Y:S05]  /*0240*/  CALL.ABS.NOINC R8 ;  /* 0x0000000008007343 */ /* 0x001fea0003c00000 */
.L_x_0:
[C---:B------:R-:W-:Y:S01]  /*0250*/  DADD R4, -R24.reuse, R16 ;  /* 0x0000000018047229 */ /* 0x040fe20000000110 */
[----:B------:R-:W-:Y:S01]  /*0260*/  UMOV UR4, 0xa2529d39 ;  /* 0xa2529d3900047882 */ /* 0x000fe20000000000 */
[----:B------:R-:W-:Y:S01]  /*0270*/  UMOV UR5, 0x3f91df46 ;  /* 0x3f91df4600057882 */ /* 0x000fe20000000000 */
[----:B------:R-:W-:Y:S01]  /*0280*/  BSSY.RECONVERGENT B0, `(.L_x_1) ;  /* 0x000001c000007945 */ /* 0x000fe20003800200 */
[----:B------:R-:W-:-:S04]  /*0290*/  DMUL R24, R24, UR4 ;  /* 0x0000000418187c28 */ /* 0x000fc80008000000 */
[----:B------:R-:W-:-:S08]  /*02a0*/  DMUL R4, R4, UR4 ;  /* 0x0000000404047c28 */ /* 0x000fd00008000000 */
[----:B------:R-:W-:-:S08]  /*02b0*/  DMUL R14, R4, 0.5 ;  /* 0x3fe00000040e7828 */ /* 0x000fd00000000000 */
[----:B------:R-:W-:-:S14]  /*02c0*/  DSETP.NEU.AND P0, PT, |R14|, +INF , PT ;  /* 0x7ff000000e00742a */ /* 0x000fdc0003f0d200 */
[----:B------:R-:W-:Y:S01]  /*02d0*/  @!P0 DMUL R6, RZ, R14 ;  /* 0x0000000eff068228 */ /* 0x000fe20000000000 */
[----:B------:R-:W-:Y:S01]  /*02e0*/  @!P0 IMAD.MOV.U32 R0, RZ, RZ, RZ ;  /* 0x000000ffff008224 */ /* 0x000fe200078e00ff */
[----:B------:R-:W-:Y:S09]  /*02f0*/  @!P0 BRA `(.L_x_2) ;  /* 0x0000000000508947 */ /* 0x000ff20003800000 */
[----:B------:R-:W-:Y:S01]  /*0300*/  UMOV UR4, 0x6dc9c883 ;  /* 0x6dc9c88300047882 */ /* 0x000fe20000000000 */
[----:B------:R-:W-:Y:S01]  /*0310*/  UMOV UR5, 0x3fe45f30 ;  /* 0x3fe45f3000057882 */ /* 0x000fe20000000000 */
[C---:B------:R-:W-:Y:S02]  /*0320*/  DSETP.GE.AND P0, PT, |R14|.reuse, 2.14748364800000000000e+09, PT ;  /* 0x41e000000e00742a */ /* 0x040fe40003f06200 */
[----:B------:R-:W-:Y:S01]  /*0330*/  DMUL R4, R14, UR4 ;  /* 0x000000040e047c28 */ /* 0x000fe20008000000 */
[----:B------:R-:W-:Y:S01]  /*0340*/  UMOV UR4, 0x54442d18 ;  /* 0x54442d1800047882 */ /* 0x000fe20000000000 */
[----:B------:R-:W-:-:S04]  /*0350*/  UMOV UR5, 0x3ff921fb ;  /* 0x3ff921fb00057882 */ /* 0x000fc80000000000 */
[----:B------:R-:W0:Y:S08]  /*0360*/  F2I.F64 R0, R4 ;  /* 0x0000000400007311 */ /* 0x000e300000301100 */
[----:B0-----:R-:W0:Y:S02]  /*0370*/  I2F.F64 R6, R0 ;  /* 0x0000000000067312 */ /* 0x001e240000201c00 */
[----:B0-----:R-:W-:Y:S01]  /*0380*/  DFMA R8, R6, -UR4, R14 ;  /* 0x8000000406087c2b */ /* 0x001fe2000800000e */
[----:B------:R-:W-:Y:S01]  /*0390*/  UMOV UR4, 0x33145c00 ;  /* 0x33145c0000047882 */ /* 0x000fe20000000000 */
[----:B------:R-:W-:-:S06]  /*03a0*/  UMOV UR5, 0x3c91a626 ;  /* 0x3c91a62600057882 */ /* 0x000fcc0000000000 */
[----:B------:R-:W-:Y:S01]  /*03b0*/  DFMA R8, R6, -UR4, R8 ;  /* 0x8000000406087c2b */ /* 0x000fe20008000008 */
[----:B------:R-:W-:Y:S01]  /*03c0*/  UMOV UR4, 0x252049c0 ;  /* 0x252049c000047882 */ /* 0x000fe20000000000 */
[----:B------:R-:W-:-:S06]  /*03d0*/  UMOV UR5, 0x397b839a ;  /* 0x397b839a00057882 */ /* 0x000fcc0000000000 */
[----:B------:R-:W-:Y:S01]  /*03e0*/  DFMA R6, R6, -UR4, R8 ;  /* 0x8000000406067c2b */ /* 0x000fe20008000008 */
[----:B------:R-:W-:Y:S10]  /*03f0*/  @!P0 BRA `(.L_x_2) ;  /* 0x0000000000108947 */ /* 0x000ff40003800000 */
[----:B------:R-:W-:-:S07]  /*0400*/  MOV R20, 0x420 ;  /* 0x0000042000147802 */ /* 0x000fce0000000f00 */
[----:B------:R-:W-:Y:S05]  /*0410*/  CALL.REL.NOINC `($_Z25haversine_distance_kerneliPKdS0_S0_S0_Pd$__internal_trig_reduction_slowpathd) ;  /* 0x00000020005c7944 */ /* 0x000fea0003c00000 */
[----:B------:R-:W-:Y:S02]  /*0420*/  IMAD.MOV.U32 R6, RZ, RZ, R8 ;  /* 0x000000ffff067224 */ /* 0x000fe400078e0008 */
[----:B------:R-:W-:-:S07]  /*0430*/  IMAD.MOV.U32 R7, RZ, RZ, R9 ;  /* 0x000000ffff077224 */ /* 0x000fce00078e0009 */
.L_x_2:
[----:B------:R-:W-:Y:S05]  /*0440*/  BSYNC.RECONVERGENT B0 ;  /* 0x0000000000007941 */ /* 0x000fea0003800200 */
.L_x_1:
[----:B------:R-:W0:Y:S01]  /*0450*/  LDCU.64 UR4, c[0x4][0x20] ;  /* 0x01000400ff0477ac */ /* 0x000e220008000a00 */
[----:B------:R-:W-:-:S05]  /*0460*/  IMAD.SHL.U32 R3, R0, 0x40, RZ ;  /* 0x0000004000037824 */ /* 0x000fca00078e00ff */
[----:B------:R-:W-:-:S04]  /*0470*/  LOP3.LUT R3, R3, 0x40, RZ, 0xc0, !PT ;  /* 0x0000004003037812 */ /* 0x000fc800078ec0ff */
[----:B0-----:R-:W-:-:S05]  /*0480*/  IADD3 R30, P0, PT, R3, UR4, RZ ;  /* 0x00000004031e7c10 */ /* 0x001fca000ff1e0ff */
[----:B------:R-:W-:-:S05]  /*0490*/  IMAD.X R31, RZ, RZ, UR5, P0 ;  /* 0x00000005ff1f7e24 */ /* 0x000fca00080e06ff */
[----:B------:R-:W2:Y:S01]  /*04a0*/  LDG.E.128.CONSTANT R8, desc[UR36][R30.64] ;  /* 0x000000241e087981 */ /* 0x000ea2000c1e9d00 */
[----:B------:R-:W-:Y:S01]  /*04b0*/  LOP3.LUT R3, R0, 0x1, RZ, 0xc0, !PT ;  /* 0x0000000100037812 */ /* 0x000fe200078ec0ff */
[----:B------:R-:W-:Y:S01]  /*04c0*/  IMAD.MOV.U32 R12, RZ, RZ, 0x20fd8164 ;  /* 0x20fd8164ff0c7424 */ /* 0x000fe200078e00ff */
[----:B------:R-:W-:Y:S01]  /*04d0*/  DMUL R4, R6, R6 ;  /* 0x0000000606047228 */ /* 0x000fe20000000000 */
[----:B------:R-:W3:Y:S01]  /*04e0*/  LDG.E.128.CONSTANT R20, desc[UR36][R30.64+0x20] ;  /* 0x000020241e147981 */ /* 0x000ee2000c1e9d00 */
[----:B------:R-:W-:Y:S01]  /*04f0*/  ISETP.NE.U32.AND P0, PT, R3, 0x1, PT ;  /* 0x000000010300780c */ /* 0x000fe20003f05070 */
[----:B------:R-:W-:-:S03]  /*0500*/  IMAD.MOV.U32 R3, RZ, RZ, 0x3da8ff83 ;  /* 0x3da8ff83ff037424 */ /* 0x000fc600078e00ff */
[----:B------:R-:W-:Y:S02]  /*0510*/  FSEL R12, R12, -8.06006814911005101289e+34, !P0 ;  /* 0xf9785eba0c0c7808 */ /* 0x000fe40004000000 */
[----:B------:R-:W-:-:S06]  /*0520*/  FSEL R13, -R3, 0.11223486810922622681, !P0 ;  /* 0x3de5db65030d7808 */ /* 0x000fcc0004000100 */
[C---:B--2---:R-:W-:Y:S01]  /*0530*/  DFMA R8, R4.reuse, R12, R8 ;  /* 0x0000000c0408722b */ /* 0x044fe20000000008 */
[----:B------:R-:W2:Y:S07]  /*0540*/  LDG.E.128.CONSTANT R12, desc[UR36][R30.64+0x10] ;  /* 0x000010241e0c7981 */ /* 0x000eae000c1e9d00 */
[----:B------:R-:W-:Y:S02]  /*0550*/  DFMA R8, R4, R8, R10 ;  /* 0x000000080408722b */ /* 0x000fe4000000000a */
[----:B------:R-:W-:Y:S01]  /*0560*/  DSETP.NEU.AND P1, PT, |R24|, +INF , PT ;  /* 0x7ff000001800742a */ /* 0x000fe20003f2d200 */
[----:B------:R-:W-:Y:S01]  /*0570*/  UMOV UR4, 0xa2529d39 ;  /* 0xa2529d3900047882 */ /* 0x000fe20000000000 */
[----:B------:R-:W-:Y:S01]  /*0580*/  UMOV UR5, 0x3f91df46 ;  /* 0x3f91df4600057882 */ /* 0x000fe20000000000 */
[----:B------:R-:W-:Y:S03]  /*0590*/  BSSY.RECONVERGENT B0, `(.L_x_3) ;  /* 0x000002a000007945 */ /* 0x000fe60003800200 */
[----:B--2---:R-:W-:-:S08]  /*05a0*/  DFMA R8, R4, R8, R12 ;  /* 0x000000080408722b */ /* 0x004fd0000000000c */
[----:B------:R-:W-:-:S08]  /*05b0*/  DFMA R8, R4, R8, R14 ;  /* 0x000000080408722b */ /* 0x000fd0000000000e */
[----:B---3--:R-:W-:-:S08]  /*05c0*/  DFMA R8, R4, R8, R20 ;  /* 0x000000080408722b */ /* 0x008fd00000000014 */
[----:B------:R-:W-:-:S08]  /*05d0*/  DFMA R8, R4, R8, R22 ;  /* 0x000000080408722b */ /* 0x000fd00000000016 */
[----:B------:R-:W-:Y:S02]  /*05e0*/  DFMA R6, R8, R6, R6 ;  /* 0x000000060806722b */ /* 0x000fe40000000006 */
[----:B------:R-:W-:-:S10]  /*05f0*/  DFMA R4, R4, R8, 1 ;  /* 0x3ff000000404742b */ /* 0x000fd40000000008 */
[----:B------:R-:W-:Y:S02]  /*0600*/  FSEL R10, R4, R6, !P0 ;  /* 0x00000006040a7208 */ /* 0x000fe40004000000 */
[----:B------:R-:W-:-:S06]  /*0610*/  FSEL R11, R5, R7, !P0 ;  /* 0x00000007050b7208 */ /* 0x000fcc0004000000 */
[----:B------:R-:W-:Y:S01]  /*0620*/  DADD R8, RZ, -R10 ;  /* 0x00000000ff087229 */ /* 0x000fe2000000080a */
[----:B------:R-:W-:Y:S01]  /*0630*/  LOP3.LUT P0, RZ, R0, 0x2, RZ, 0xc0, !PT ;  /* 0x0000000200ff7812 */ /* 0x000fe2000780c0ff */
[----:B------:R-:W-:Y:S02]  /*0640*/  DMUL R4, R16, UR4 ;  /* 0x0000000410047c28 */ /* 0x000fe40008000000 */
[----:B------:R-:W-:Y:S01]  /*0650*/  @!P1 DMUL R6, RZ, R24 ;  /* 0x00000018ff069228 */ /* 0x000fe20000000000 */
[----:B------:R-:W-:-:S05]  /*0660*/  @!P1 IMAD.MOV.U32 R0, RZ, RZ, 0x1 ;  /* 0x00000001ff009424 */ /* 0x000fca00078e00ff */
[----:B------:R-:W-:Y:S02]  /*0670*/  FSEL R16, R10, R8, !P0 ;  /* 0x000000080a107208 */ /* 0x000fe40004000000 */
[----:B------:R-:W-:Y:S01]  /*0680*/  FSEL R17, R11, R9, !P0 ;  /* 0x000000090b117208 */ /* 0x000fe20004000000 */
[----:B------:R-:W-:Y:S06]  /*0690*/  @!P1 BRA `(.L_x_4) ;  /* 0x0000000000649947 */ /* 0x000fec0003800000 */
[----:B------:R-:W-:Y:S01]  /*06a0*/  UMOV UR4, 0x6dc9c883 ;  /* 0x6dc9c88300047882 */ /* 0x000fe20000000000 */
[----:B------:R-:W-:Y:S01]  /*06b0*/  UMOV UR5, 0x3fe45f30 ;  /* 0x3fe45f3000057882 */ /* 0x000fe20000000000 */
[C---:B------:R-:W-:Y:S01]  /*06c0*/  DSETP.GE.AND P0, PT, |R24|.reuse, 2.14748364800000000000e+09, PT ;  /* 0x41e000001800742a */ /* 0x040fe20003f06200 */
[----:B------:R-:W-:Y:S01]  /*06d0*/  BSSY.RECONVERGENT B1, `(.L_x_5) ;  /* 0x0000014000017945 */ /* 0x000fe20003800200 */
        /* <DEDUP_REMOVED lines=13> */
[----:B------:R-:W-:Y:S01]  /*07b0*/  IMAD.MOV.U32 R14, RZ, RZ, R24 ;  /* 0x000000ffff0e7224 */ /* 0x000fe200078e0018 */
[----:B------:R-:W-:Y:S01]  /*07c0*/  MOV R20, 0x7f0 ;  /* 0x000007f000147802 */ /* 0x000fe20000000f00 */
[----:B------:R-:W-:-:S07]  /*07d0*/  IMAD.MOV.U32 R15, RZ, RZ, R25 ;  /* 0x000000ffff0f7224 */ /* 0x000fce00078e0019 */
[----:B------:R-:W-:Y:S05]  /*07e0*/  CALL.REL.NOINC `($_Z25haversine_distance_kerneliPKdS0_S0_S0_Pd$__internal_trig_reduction_slowpathd) ;  /* 0x0000001c00687944 */ /* 0x000fea0003c00000 */
[----:B------:R-:W-:Y:S02]  /*07f0*/  IMAD.MOV.U32 R6, RZ, RZ, R8 ;  /* 0x000000ffff067224 */ /* 0x000fe400078e0008 */
[----:B------:R-:W-:-:S07]  /*0800*/  IMAD.MOV.U32 R7, RZ, RZ, R9 ;  /* 0x000000ffff077224 */ /* 0x000fce00078e0009 */
.L_x_6:
[----:B------:R-:W-:Y:S05]  /*0810*/  BSYNC.RECONVERGENT B1 ;  /* 0x0000000000017941 */ /* 0x000fea0003800200 */
.L_x_5:
[----:B------:R-:W-:-:S07]  /*0820*/  VIADD R0, R0, 0x1 ;  /* 0x0000000100007836 */ /* 0x000fce0000000000 */
.L_x_4:
[----:B------:R-:W-:Y:S05]  /*0830*/  BSYNC.RECONVERGENT B0 ;  /* 0x0000000000007941 */ /* 0x000fea0003800200 */
.L_x_3:
        /* <DEDUP_REMOVED lines=18> */
[----:B------:R-:W-:Y:S01]  /*0960*/  BSSY.RECONVERGENT B0, `(.L_x_7) ;  /* 0x000002a000007945 */ /* 0x000fe20003800200 */
[----:B------:R-:W-:-:S04]  /*0970*/  DADD R26, -R26, R18 ;  /* 0x000000001a1a7229 */ /* 0x000fc80000000112 */
        /* <DEDUP_REMOVED lines=10> */
[----:B------:R-:W-:Y:S01]  /*0a20*/  @!P1 DMUL R20, RZ, R4 ;  /* 0x00000004ff149228 */ /* 0x000fe20000000000 */
[----:B------:R-:W-:-:S07]  /*0a30*/  @!P1 IMAD.MOV.U32 R0, RZ, RZ, 0x1 ;  /* 0x00000001ff009424 */ /* 0x000fce00078e00ff */
        /* <DEDUP_REMOVED lines=26> */
.L_x_10:
[----:B------:R-:W-:Y:S05]  /*0be0*/  BSYNC.RECONVERGENT B1 ;  /* 0x0000000000017941 */ /* 0x000fea0003800200 */
.L_x_9:
[----:B------:R-:W-:-:S07]  /*0bf0*/  VIADD R0, R0, 0x1 ;  /* 0x0000000100007836 */ /* 0x000fce0000000000 */
.L_x_8:
[----:B------:R-:W-:Y:S05]  /*0c00*/  BSYNC.RECONVERGENT B0 ;  /* 0x0000000000007941 */ /* 0x000fea0003800200 */
.L_x_7:
[----:B------:R-:W0:Y:S01]  /*0c10*/  LDCU.64 UR4, c[0x4][0x20] ;  /* 0x01000400ff0477ac */ /* 0x000e220008000a00 */
[----:B------:R-:W-:-:S05]  /*0c20*/  IMAD.SHL.U32 R3, R0, 0x40, RZ ;  /* 0x0000004000037824 */ /* 0x000fca00078e00ff */
[----:B------:R-:W-:-:S04]  /*0c30*/  LOP3.LUT R3, R3, 0x40, RZ, 0xc0, !PT ;  /* 0x0000004003037812 */ /* 0x000fc800078ec0ff */
[----:B0-----:R-:W-:-:S05]  /*0c40*/  IADD3 R30, P0, PT, R3, UR4, RZ ;  /* 0x00000004031e7c10 */ /* 0x001fca000ff1e0ff */
[----:B------:R-:W-:-:S05]  /*0c50*/  IMAD.X R31, RZ, RZ, UR5, P0 ;  /* 0x00000005ff1f7e24 */ /* 0x000fca00080e06ff */
[----:B------:R-:W2:Y:S04]  /*0c60*/  LDG.E.128.CONSTANT R4, desc[UR36][R30.64] ;  /* 0x000000241e047981 */ /* 0x000ea8000c1e9d00 */
[----:B------:R-:W3:Y:S04]  /*0c70*/  LDG.E.128.CONSTANT R8, desc[UR36][R30.64+0x10] ;  /* 0x000010241e087981 */ /* 0x000ee8000c1e9d00 */
[----:B------:R-:W4:Y:S01]  /*0c80*/  LDG.E.128.CONSTANT R12, desc[UR36][R30.64+0x20] ;  /* 0x000020241e0c7981 */ /* 0x000f22000c1e9d00 */
[----:B------:R-:W-:Y:S01]  /*0c90*/  LOP3.LUT R3, R0, 0x1, RZ, 0xc0, !PT ;  /* 0x0000000100037812 */ /* 0x000fe200078ec0ff */
[----:B------:R-:W-:Y:S01]  /*0ca0*/  IMAD.MOV.U32 R22, RZ, RZ, 0x20fd8164 ;  /* 0x20fd8164ff167424 */ /* 0x000fe200078e00ff */
[----:B------:R-:W-:Y:S01]  /*0cb0*/  DMUL R24, R20, R20 ;  /* 0x0000001414187228 */ /* 0x000fe20000000000 */
[----:B------:R-:W-:Y:S01]  /*0cc0*/  UMOV UR4, 0xa2529d39 ;  /* 0xa2529d3900047882 */ /* 0x000fe20000000000 */
[----:B------:R-:W-:Y:S01]  /*0cd0*/  ISETP.NE.U32.AND P0, PT, R3, 0x1, PT ;  /* 0x000000010300780c */ /* 0x000fe20003f05070 */
[----:B------:R-:W-:Y:S01]  /*0ce0*/  IMAD.MOV.U32 R3, RZ, RZ, 0x3da8ff83 ;  /* 0x3da8ff83ff037424 */ /* 0x000fe200078e00ff */
[----:B------:R-:W-:Y:S01]  /*0cf0*/  UMOV UR5, 0x3f91df46 ;  /* 0x3f91df4600057882 */ /* 0x000fe20000000000 */
[----:B------:R-:W-:Y:S01]  /*0d00*/  BSSY.RECONVERGENT B0, `(.L_x_11) ;  /* 0x000002c000007945 */ /* 0x000fe20003800200 */
[----:B------:R-:W-:-:S02]  /*0d10*/  FSEL R22, R22, -8.06006814911005101289e+34, !P0 ;  /* 0xf9785eba16167808 */ /* 0x000fc40004000000 */
[----:B------:R-:W-:-:S06]  /*0d20*/  FSEL R23, -R3, 0.11223486810922622681, !P0 ;  /* 0x3de5db6503177808 */ /* 0x000fcc0004000100 */
[----:B--2---:R-:W-:-:S08]  /*0d30*/  DFMA R4, R24, R22, R4 ;  /* 0x000000161804722b */ /* 0x004fd00000000004 */
[----:B------:R-:W-:-:S08]  /*0d40*/  DFMA R4, R24, R4, R6 ;  /* 0x000000041804722b */ /* 0x000fd00000000006 */
[----:B---3--:R-:W-:-:S08]  /*0d50*/  DFMA R4, R24, R4, R8 ;  /* 0x000000041804722b */ /* 0x008fd00000000008 */
[----:B------:R-:W-:-:S08]  /*0d60*/  DFMA R4, R24, R4, R10 ;  /* 0x000000041804722b */ /* 0x000fd0000000000a */
[----:B----4-:R-:W-:-:S08]  /*0d70*/  DFMA R4, R24, R4, R12 ;  /* 0x000000041804722b */ /* 0x010fd0000000000c */
[----:B------:R-:W-:Y:S02]  /*0d80*/  DFMA R4, R24, R4, R14 ;  /* 0x000000041804722b */ /* 0x000fe4000000000e */
[----:B------:R-:W-:-:S06]  /*0d90*/  DMUL R14, R26, UR4 ;  /* 0x000000041a0e7c28 */ /* 0x000fcc0008000000 */
[----:B------:R-:W-:Y:S02]  /*0da0*/  DFMA R20, R4, R20, R20 ;  /* 0x000000140414722b */ /* 0x000fe40000000014 */
[----:B------:R-:W-:Y:S02]  /*0db0*/  DFMA R4, R24, R4, 1 ;  /* 0x3ff000001804742b */ /* 0x000fe40000000004 */
[----:B------:R-:W-:-:S08]  /*0dc0*/  DMUL R14, R14, 0.5 ;  /* 0x3fe000000e0e7828 */ /* 0x000fd00000000000 */
[----:B------:R-:W-:Y:S01]  /*0dd0*/  FSEL R6, R4, R20, !P0 ;  /* 0x0000001404067208 */ /* 0x000fe20004000000 */
[----:B------:R-:W-:Y:S01]  /*0de0*/  DSETP.NEU.AND P1, PT, |R14|, +INF , PT ;  /* 0x7ff000000e00742a */ /* 0x000fe20003f2d200 */
[----:B------:R-:W-:Y:S02]  /*0df0*/  FSEL R7, R5, R21, !P0 ;  /* 0x0000001505077208 */ /* 0x000fe40004000000 */
[----:B------:R-:W-:-:S04]  /*0e00*/  LOP3.LUT P0, RZ, R0, 0x2, RZ, 0xc0, !PT ;  /* 0x0000000200ff7812 */ /* 0x000fc8000780c0ff */
[----:B------:R-:W-:-:S07]  /*0e10*/  DADD R4, RZ, -R6 ;  /* 0x00000000ff047229 */ /* 0x000fce0000000806 */
[----:B------:R-:W-:Y:S01]  /*0e20*/  @!P1 DMUL R20, RZ, R14 ;  /* 0x0000000eff149228 */ /* 0x000fe20000000000 */
[----:B------:R-:W-:Y:S02]  /*0e30*/  @!P1 IMAD.MOV.U32 R0, RZ, RZ, RZ ;  /* 0x000000ffff009224 */ /* 0x000fe400078e00ff */
[----:B------:R-:W-:Y:S02]  /*0e40*/  FSEL R4, R6, R4, !P0 ;  /* 0x0000000406047208 */ /* 0x000fe40004000000 */
[----:B------:R-:W-:-:S06]  /*0e50*/  FSEL R5, R7, R5, !P0 ;  /* 0x0000000507057208 */ /* 0x000fcc0004000000 */
[----:B------:R-:W-:Y:S01]  /*0e60*/  DMUL R18, R18, R4 ;  /* 0x0000000412127228 */ /* 0x000fe20000000000 */
[----:B------:R-:W-:Y:S10]  /*0e70*/  @!P1 BRA `(.L_x_12) ;  /* 0x0000000000509947 */ /* 0x000ff40003800000 */
        /* <DEDUP_REMOVED lines=20> */
.L_x_12:
[----:B------:R-:W-:Y:S05]  /*0fc0*/  BSYNC.RECONVERGENT B0 ;  /* 0x0000000000007941 */ /* 0x000fea0003800200 */
.L_x_11:
        /* <DEDUP_REMOVED lines=11> */
[----:B------:R-:W-:Y:S01]  /*1080*/  BSSY.RECONVERGENT B0, `(.L_x_13) ;  /* 0x000002e000007945 */ /* 0x000fe20003800200 */
[----:B------:R-:W-:Y:S01]  /*1090*/  ISETP.NE.U32.AND P0, PT, R3, 0x1, PT ;  /* 0x000000010300780c */ /* 0x000fe20003f05070 */
[----:B------:R-:W-:-:S03]  /*10a0*/  IMAD.MOV.U32 R3, RZ, RZ, 0x3da8ff83 ;  /* 0x3da8ff83ff037424 */ /* 0x000fc600078e00ff */
[----:B------:R-:W-:Y:S02]  /*10b0*/  FSEL R22, R22, -8.06006814911005101289e+34, !P0 ;  /* 0xf9785eba16167808 */ /* 0x000fe40004000000 */
[----:B------:R-:W-:-:S06]  /*10c0*/  FSEL R23, -R3, 0.11223486810922622681, !P0 ;  /* 0x3de5db6503177808 */ /* 0x000fcc0004000100 */
[----:B--2---:R-:W-:-:S08]  /*10d0*/  DFMA R4, R24, R22, R4 ;  /* 0x000000161804722b */ /* 0x004fd00000000004 */
[----:B------:R-:W-:-:S08]  /*10e0*/  DFMA R4, R24, R4, R6 ;  /* 0x000000041804722b */ /* 0x000fd00000000006 */
[----:B---3--:R-:W-:Y:S01]  /*10f0*/  DFMA R4, R24, R4, R8 ;  /* 0x000000041804722b */ /* 0x008fe20000000008 */
[----:B------:R-:W-:Y:S02]  /*1100*/  IMAD.MOV.U32 R8, RZ, RZ, 0x0 ;  /* 0x00000000ff087424 */ /* 0x000fe400078e00ff */
[----:B------:R-:W-:-:S05]  /*1110*/  IMAD.MOV.U32 R9, RZ, RZ, 0x3fd80000 ;  /* 0x3fd80000ff097424 */ /* 0x000fca00078e00ff */
[----:B------:R-:W-:-:S08]  /*1120*/  DFMA R4, R24, R4, R10 ;  /* 0x000000041804722b */ /* 0x000fd0000000000a */
[----:B----4-:R-:W-:-:S08]  /*1130*/  DFMA R4, R24, R4, R12 ;  /* 0x000000041804722b */ /* 0x010fd0000000000c */
[----:B------:R-:W-:-:S08]  /*1140*/  DFMA R4, R24, R4, R14 ;  /* 0x000000041804722b */ /* 0x000fd0000000000e */
[----:B------:R-:W-:Y:S02]  /*1150*/  DFMA R20, R4, R20, R20 ;  /* 0x000000140414722b */ /* 0x000fe40000000014 */
[----:B------:R-:W-:-:S10]  /*1160*/  DFMA R4, R24, R4, 1 ;  /* 0x3ff000001804742b */ /* 0x000fd40000000004 */
[----:B------:R-:W-:Y:S02]  /*1170*/  FSEL R6, R4, R20, !P0 ;  /* 0x0000001404067208 */ /* 0x000fe40004000000 */
[----:B------:R-:W-:Y:S02]  /*1180*/  FSEL R7, R5, R21, !P0 ;  /* 0x0000001505077208 */ /* 0x000fe40004000000 */
[----:B------:R-:W-:-:S04]  /*1190*/  LOP3.LUT P0, RZ, R0, 0x2, RZ, 0xc0, !PT ;  /* 0x0000000200ff7812 */ /* 0x000fc8000780c0ff */
[----:B------:R-:W-:-:S10]  /*11a0*/  DADD R4, RZ, -R6 ;  /* 0x00000000ff047229 */ /* 0x000fd40000000806 */
[----:B------:R-:W-:Y:S02]  /*11b0*/  FSEL R4, R6, R4, !P0 ;  /* 0x0000000406047208 */ /* 0x000fe40004000000 */
[----:B------:R-:W-:-:S06]  /*11c0*/  FSEL R5, R7, R5, !P0 ;  /* 0x0000000507057208 */ /* 0x000fcc0004000000 */
[----:B------:R-:W-:-:S08]  /*11d0*/  DMUL R18, R18, R4 ;  /* 0x0000000412127228 */ /* 0x000fd00000000000 */
[----:B------:R-:W-:-:S08]  /*11e0*/  DMUL R18, R4, R18 ;  /* 0x0000001204127228 */ /* 0x000fd00000000000 */
[----:B------:R-:W-:-:S06]  /*11f0*/  DFMA R16, R16, R16, R18 ;  /* 0x000000101010722b */ /* 0x000fcc0000000012 */
[----:B------:R-:W0:Y:S04]  /*1200*/  MUFU.RSQ64H R5, R17 ;  /* 0x0000001100057308 */ /* 0x000e280000001c00 */
[----:B------:R-:W-:-:S05]  /*1210*/  VIADD R4, R17, 0xfcb00000 ;  /* 0xfcb0000011047836 */ /* 0x000fca0000000000 */
[----:B------:R-:W-:Y:S01]  /*1220*/  ISETP.GE.U32.AND P0, PT, R4, 0x7ca00000, PT ;  /* 0x7ca000000400780c */ /* 0x000fe20003f06070 */
[----:B0-----:R-:W-:-:S08]  /*1230*/  DMUL R6, R4, R4 ;  /* 0x0000000404067228 */ /* 0x001fd00000000000 */
[----:B------:R-:W-:-:S08]  /*1240*/  DFMA R6, R16, -R6, 1 ;  /* 0x3ff000001006742b */ /* 0x000fd00000000806 */
[----:B------:R-:W-:Y:S02]  /*1250*/  DFMA R8, R6, R8, 0.5 ;  /* 0x3fe000000608742b */ /* 0x000fe40000000008 */
[----:B------:R-:W-:-:S08]  /*1260*/  DMUL R6, R4, R6 ;  /* 0x0000000604067228 */ /* 0x000fd00000000000 */
[----:B------:R-:W-:-:S08]  /*1270*/  DFMA R10, R8, R6, R4 ;  /* 0x00000006080a722b */ /* 0x000fd00000000004 */
[----:B------:R-:W-:Y:S02]  /*1280*/  DMUL R14, R16, R10 ;  /* 0x0000000a100e7228 */ /* 0x000fe40000000000 */
[----:B------:R-:W-:Y:S02]  /*1290*/  VIADD R9, R11, 0xfff00000 ;  /* 0xfff000000b097836 */ /* 0x000fe40000000000 */
[----:B------:R-:W-:-:S04]  /*12a0*/  IMAD.MOV.U32 R8, RZ, RZ, R10 ;  /* 0x000000ffff087224 */ /* 0x000fc800078e000a */
[----:B------:R-:W-:-:S08]  /*12b0*/  DFMA R12, R14, -R14, R16 ;  /* 0x8000000e0e0c722b */ /* 0x000fd00000000010 */
[----:B------:R-:W-:Y:S01]  /*12c0*/  DFMA R6, R12, R8, R14 ;  /* 0x000000080c06722b */ /* 0x000fe2000000000e */
[----:B------:R-:W-:Y:S10]  /*12d0*/  @!P0 BRA `(.L_x_14) ;  /* 0x0000000000208947 */ /* 0x000ff40003800000 */
[----:B------:R-:W-:Y:S01]  /*12e0*/  IMAD.MOV.U32 R8, RZ, RZ, R4 ;  /* 0x000000ffff087224 */ /* 0x000fe200078e0004 */
[----:B------:R-:W-:Y:S01]  /*12f0*/  MOV R0, 0x1340 ;  /* 0x0000134000007802 */ /* 0x000fe20000000f00 */
[----:B------:R-:W-:Y:S02]  /*1300*/  IMAD.MOV.U32 R11, RZ, RZ, R9 ;  /* 0x000000ffff0b7224 */ /* 0x000fe400078e0009 */
[----:B------:R-:W-:Y:S02]  /*1310*/  IMAD.MOV.U32 R4, RZ, RZ, R16 ;  /* 0x000000ffff047224 */ /* 0x000fe400078e0010 */
[----:B------:R-:W-:-:S07]  /*1320*/  IMAD.MOV.U32 R5, RZ, RZ, R17 ;  /* 0x000000ffff057224 */ /* 0x000fce00078e0011 */
[----:B------:R-:W-:Y:S05]  /*1330*/  CALL.REL.NOINC `($__internal_1_$__cuda_sm20_dsqrt_rn_f64_mediumpath_v1) ;  /* 0x0000000c00f47944 */ /* 0x000fea0003c00000 */
[----:B------:R-:W-:Y:S02]  /*1340*/  IMAD.MOV.U32 R6, RZ, RZ, R8 ;  /* 0x000000ffff067224 */ /* 0x000fe400078e0008 */
[----:B------:R-:W-:-:S07]  /*1350*/  IMAD.MOV.U32 R7, RZ, RZ, R9 ;  /* 0x000000ffff077224 */ /* 0x000fce00078e0009 */
.L_x_14:
[----:B------:R-:W-:Y:S05]  /*1360*/  BSYNC.RECONVERGENT B0 ;  /* 0x0000000000007941 */ /* 0x000fea0003800200 */
.L_x_13:
[----:B------:R-:W-:Y:S01]  /*1370*/  DADD R16, -R16, 1 ;  /* 0x3ff0000010107429 */ /* 0x000fe20000000100 */
[----:B------:R-:W-:Y:S01]  /*1380*/  IMAD.MOV.U32 R10, RZ, RZ, 0x0 ;  /* 0x00000000ff0a7424 */ /* 0x000fe200078e00ff */
[----:B------:R-:W-:Y:S01]  /*1390*/  BSSY.RECONVERGENT B0, `(.L_x_15) ;  /* 0x0000017000007945 */ /* 0x000fe20003800200 */
[----:B------:R-:W-:-:S03]  /*13a0*/  IMAD.MOV.U32 R11, RZ, RZ, 0x3fd80000 ;  /* 0x3fd80000ff0b7424 */ /* 0x000fc600078e00ff */
        /* <DEDUP_REMOVED lines=17> */
[----:B------:R-:W-:-:S07]  /*14c0*/  IMAD.MOV.U32 R5, RZ, RZ, R17 ;  /* 0x000000ffff057224 */ /* 0x000fce00078e0011 */
[----:B------:R-:W-:Y:S05]  /*14d0*/  CALL.REL.NOINC `($__internal_1_$__cuda_sm20_dsqrt_rn_f64_mediumpath_v1) ;  /* 0x0000000c008c7944 */ /* 0x000fea0003c00000 */
[----:B------:R-:W-:Y:S02]  /*14e0*/  IMAD.MOV.U32 R4, RZ, RZ, R8 ;  /* 0x000000ffff047224 */ /* 0x000fe400078e0008 */
[----:B------:R-:W-:-:S07]  /*14f0*/  IMAD.MOV.U32 R5, RZ, RZ, R9 ;  /* 0x000000ffff057224 */ /* 0x000fce00078e0009 */
.L_x_16:
[----:B------:R-:W-:Y:S05]  /*1500*/  BSYNC.RECONVERGENT B0 ;  /* 0x0000000000007941 */ /* 0x000fea0003800200 */
.L_x_15:
[----:B------:R-:W-:Y:S01]  /*1510*/  DADD R12, -RZ, |R6| ;  /* 0x00000000ff0c7229 */ /* 0x000fe20000000506 */
[----:B------:R-:W-:Y:S01]  /*1520*/  IMAD.MOV.U32 R8, RZ, RZ, 0x1 ;  /* 0x00000001ff087424 */ /* 0x000fe200078e00ff */
[--C-:B------:R-:W-:Y:S01]  /*1530*/  DADD R14, -RZ, |R4|.reuse ;  /* 0x00000000ff0e7229 */ /* 0x100fe20000000504 */
[----:B------:R-:W-:Y:S01]  /*1540*/  BSSY.RECONVERGENT B0, `(.L_x_17) ;  /* 0x0000017000007945 */ /* 0x000fe20003800200 */
[----:B------:R-:W-:-:S08]  /*1550*/  DSETP.GT.AND P1, PT, |R6|, |R4|, PT ;  /* 0x400000040600722a */ /* 0x000fd00003f24200 */
[----:B------:R-:W-:Y:S02]  /*1560*/  FSEL R21, R13, R15, P1 ;  /* 0x0000000f0d157208 */ /* 0x000fe40000800000 */
[----:B------:R-:W-:Y:S02]  /*1570*/  FSEL R20, R12, R14, P1 ;  /* 0x0000000e0c147208 */ /* 0x000fe40000800000 */
[----:B------:R-:W0:Y:S04]  /*1580*/  MUFU.RCP64H R9, R21 ;  /* 0x0000001500097308 */ /* 0x000e280000001800 */
[----:B0-----:R-:W-:-:S08]  /*1590*/  DFMA R10, -R20, R8, 1 ;  /* 0x3ff00000140a742b */ /* 0x001fd00000000108 */
[----:B------:R-:W-:-:S08]  /*15a0*/  DFMA R10, R10, R10, R10 ;  /* 0x0000000a0a0a722b */ /* 0x000fd0000000000a */
[----:B------:R-:W-:-:S08]  /*15b0*/  DFMA R10, R8, R10, R8 ;  /* 0x0000000a080a722b */ /* 0x000fd00000000008 */
[----:B------:R-:W-:-:S08]  /*15c0*/  DFMA R8, -R20, R10, 1 ;  /* 0x3ff000001408742b */ /* 0x000fd0000000010a */
[----:B------:R-:W-:Y:S01]  /*15d0*/  DFMA R8, R10, R8, R10 ;  /* 0x000000080a08722b */ /* 0x000fe2000000000a */
[----:B------:R-:W-:Y:S02]  /*15e0*/  FSEL R10, R14, R12, P1 ;  /* 0x0000000c0e0a7208 */ /* 0x000fe40000800000 */
[----:B------:R-:W-:-:S04]  /*15f0*/  FSEL R11, R15, R13, P1 ;  /* 0x0000000d0f0b7208 */ /* 0x000fc80000800000 */
[----:B------:R-:W-:Y:S02]  /*1600*/  FSETP.GEU.AND P2, PT, |R11|, 6.5827683646048100446e-37, PT ;  /* 0x036000000b00780b */ /* 0x000fe40003f4e200 */
[----:B------:R-:W-:-:S08]  /*1610*/  DMUL R12, R8, R10 ;  /* 0x0000000a080c7228 */ /* 0x000fd00000000000 */
[----:B------:R-:W-:-:S08]  /*1620*/  DFMA R14, -R20, R12, R10 ;  /* 0x0000000c140e722b */ /* 0x000fd0000000010a */
[----:B------:R-:W-:-:S10]  /*1630*/  DFMA R8, R8, R14, R12 ;  /* 0x0000000e0808722b */ /* 0x000fd4000000000c */
[----:B------:R-:W-:-:S05]  /*1640*/  FFMA R0, RZ, R21, R9 ;  /* 0x00000015ff007223 */ /* 0x000fca0000000009 */
[----:B------:R-:W-:-:S13]  /*1650*/  FSETP.GT.AND P0, PT, |R0|, 1.469367938527859385e-39, PT ;  /* 0x001000000000780b */ /* 0x000fda0003f04200 */
[----:B------:R-:W-:Y:S05]  /*1660*/  @P0 BRA P2, `(.L_x_18) ;  /* 0x0000000000100947 */ /* 0x000fea0001000000 */
[----:B------:R-:W-:-:S07]  /*1670*/  MOV R0, 0x1690 ;  /* 0x0000169000007802 */ /* 0x000fce0000000f00 */
[----:B------:R-:W-:Y:S05]  /*1680*/  CALL.REL.NOINC `($__internal_0_$__cuda_sm20_div_rn_f64_full) ;  /* 0x0000000400b47944 */ /* 0x000fea0003c00000 */
[----:B------:R-:W-:Y:S02]  /*1690*/  IMAD.MOV.U32 R8, RZ, RZ, R14 ;  /* 0x000000ffff087224 */ /* 0x000fe400078e000e */
[----:B------:R-:W-:-:S07]  /*16a0*/  IMAD.MOV.U32 R9, RZ, RZ, R15 ;  /* 0x000000ffff097224 */ /* 0x000fce00078e000f */
.L_x_18:
[----:B------:R-:W-:Y:S05]  /*16b0*/  BSYNC.RECONVERGENT B0 ;  /* 0x0000000000007941 */ /* 0x000fea0003800200 */
.L_x_17:
[----:B------:R-:W-:Y:S01]  /*16c0*/  DMUL R10, R8, R8 ;  /* 0x00000008080a7228 */ /* 0x000fe20000000000 */
[----:B------:R-:W-:Y:S01]  /*16d0*/  IMAD.MOV.U32 R12, RZ, RZ, -0x2449a4b7 ;  /* 0xdbb65b49ff0c7424 */ /* 0x000fe200078e00ff */
[----:B------:R-:W-:Y:S01]  /*16e0*/  UMOV UR4, 0x2a25ff7e ;  /* 0x2a25ff7e00047882 */ /* 0x000fe20000000000 */
[----:B------:R-:W-:Y:S01]  /*16f0*/  IMAD.MOV.U32 R13, RZ, RZ, 0x3f2d3b63 ;  /* 0x3f2d3b63ff0d7424 */ /* 0x000fe200078e00ff */
[----:B------:R-:W-:Y:S01]  /*1700*/  UMOV UR5, 0x3ef53e1d ;  /* 0x3ef53e1d00057882 */ /* 0x000fe20000000000 */
[----:B------:R-:W-:Y:S01]  /*1710*/  ISETP.GE.AND P2, PT, R5, RZ, PT ;  /* 0x000000ff0500720c */ /* 0x000fe20003f46270 */
[----:B------:R-:W-:-:S03]  /*1720*/  DSETP.NEU.AND P3, PT, R20, RZ, PT ;  /* 0x000000ff1400722a */ /* 0x000fc60003f6d000 */
[----:B------:R-:W-:Y:S01]  /*1730*/  DFMA R12, R10, -UR4, R12 ;  /* 0x800000040a0c7c2b */ /* 0x000fe2000800000c */
[----:B------:R-:W-:Y:S01]  /*1740*/  UMOV UR4, 0x8dde082e ;  /* 0x8dde082e00047882 */ /* 0x000fe20000000000 */
[----:B------:R-:W-:Y:S01]  /*1750*/  UMOV UR5, 0x3f531278 ;  /* 0x3f53127800057882 */ /* 0x000fe20000000000 */
[----:B------:R-:W-:-:S05]  /*1760*/  @P1 PLOP3.LUT P0, PT, P2, PT, PT, 0x80, 0x8 ;  /* 0x000000000008181c */ /* 0x000fca000170f070 */
[----:B------:R-:W-:Y:S01]  /*1770*/  DFMA R12, R10, R12, -UR4 ;  /* 0x800000040a0c7e2b */ /* 0x000fe2000800000c */
[----:B------:R-:W-:Y:S01]  /*1780*/  UMOV UR4, 0xc8249315 ;  /* 0xc824931500047882 */ /* 0x000fe20000000000 */
[----:B------:R-:W-:Y:S01]  /*1790*/  UMOV UR5, 0x3f6f9690 ;  /* 0x3f6f969000057882 */ /* 0x000fe20000000000 */
[----:B------:R-:W-:-:S05]  /*17a0*/  @P3 IMAD.MOV.U32 R3, RZ, RZ, 0x7f3321d2 ;  /* 0x7f3321d2ff033424 */ /* 0x000fca00078e00ff */
[----:B------:R-:W-:Y:S01]  /*17b0*/  DFMA R12, R10, R12, UR4 ;  /* 0x000000040a0c7e2b */ /* 0x000fe2000800000c */
[----:B------:R-:W-:Y:S01]  /*17c0*/  UMOV UR4, 0xabc7cf0d ;  /* 0xabc7cf0d00047882 */ /* 0x000fe20000000000 */
[----:B------:R-:W-:-:S06]  /*17d0*/  UMOV UR5, 0x3f82cf5a ;  /* 0x3f82cf5a00057882 */ /* 0x000fcc0000000000 */
[----:B------:R-:W-:Y:S01]  /*17e0*/  DFMA R12, R10, R12, -UR4 ;  /* 0x800000040a0c7e2b */ /* 0x000fe2000800000c */
[----:B------:R-:W-:Y:S01]  /*17f0*/  UMOV UR4, 0xb2a3bfde ;  /* 0xb2a3bfde00047882 */ /* 0x000fe20000000000 */
[----:B------:R-:W-:-:S06]  /*1800*/  UMOV UR5, 0x3f9162b0 ;  /* 0x3f9162b000057882 */ /* 0x000fcc0000000000 */
        /* <DEDUP_REMOVED lines=39> */
[C---:B------:R-:W-:Y:S01]  /*1a80*/  DFMA R12, R10.reuse, R12, -UR4 ;  /* 0x800000040a0c7e2b */ /* 0x040fe2000800000c */
[----:B------:R-:W0:Y:S07]  /*1a90*/  LDCU.64 UR4, c[0x4][0x10] ;  /* 0x01000200ff0477ac */ /* 0x000e2e0008000a00 */
[----:B------:R-:W-:Y:S01]  /*1aa0*/  DMUL R12, R10, R12 ;  /* 0x0000000c0a0c7228 */ /* 0x000fe20000000000 */
[----:B------:R-:W-:Y:S02]  /*1ab0*/  @!P1 IMAD.MOV.U32 R10, RZ, RZ, 0x54442d18 ;  /* 0x54442d18ff0a9424 */ /* 0x000fe400078e00ff */
[----:B------:R-:W-:-:S05]  /*1ac0*/  @!P1 IMAD.MOV.U32 R11, RZ, RZ, 0x400921fb ;  /* 0x400921fbff0b9424 */ /* 0x000fca00078e00ff */
[----:B------:R-:W-:Y:S01]  /*1ad0*/  DFMA R14, R12, R8, R8 ;  /* 0x000000080c0e722b */ /* 0x000fe20000000008 */
[----:B------:R-:W-:Y:S02]  /*1ae0*/  @P1 IMAD.MOV.U32 R12, RZ, RZ, 0x54442d18 ;  /* 0x54442d18ff0c1424 */ /* 0x000fe400078e00ff */
[----:B------:R-:W-:-:S05]  /*1af0*/  @P1 IMAD.MOV.U32 R13, RZ, RZ, 0x3ff921fb ;  /* 0x3ff921fbff0d1424 */ /* 0x000fca00078e00ff */
[----:B------:R-:W-:Y:S02]  /*1b00*/  @P1 DADD R8, -RZ, -R14 ;  /* 0x00000000ff081229 */ /* 0x000fe4000000090e */
[----:B------:R-:W-:-:S08]  /*1b10*/  @!P1 DADD R10, -R14, R10 ;  /* 0x000000000e0a9229 */ /* 0x000fd0000000010a */
[----:B------:R-:W-:Y:S02]  /*1b20*/  @P1 FSEL R8, R14, R8, !P0 ;  /* 0x000000080e081208 */ /* 0x000fe40004000000 */
[----:B------:R-:W-:Y:S02]  /*1b30*/  @P1 FSEL R9, R15, R9, !P0 ;  /* 0x000000090f091208 */ /* 0x000fe40004000000 */
[----:B------:R-:W-:-:S04]  /*1b40*/  @!P1 PLOP3.LUT P0, PT, P2, PT, PT, 0x80, 0x8 ;  /* 0x000000000008981c */ /* 0x000fc8000170f070 */
[----:B------:R-:W-:Y:S01]  /*1b50*/  @P1 DADD R8, R8, R12 ;  /* 0x0000000008081229 */ /* 0x000fe2000000000c */
[----:B------:R-:W-:Y:S01]  /*1b60*/  @P3 FSEL R3, R3, 3.37028055040000000000e+12, !P0 ;  /* 0x54442d1803033808 */ /* 0x000fe20004000000 */
[----:B------:R-:W-:-:S04]  /*1b70*/  @P3 IMAD.MOV.U32 R13, RZ, RZ, 0x4002d97c ;  /* 0x4002d97cff0d3424 */ /* 0x000fc800078e00ff */
[----:B------:R-:W-:Y:S02]  /*1b80*/  @!P1 FSEL R8, R10, R14, !P0 ;  /* 0x0000000e0a089208 */ /* 0x000fe40004000000 */
[----:B------:R-:W-:Y:S01]  /*1b90*/  @!P1 FSEL R9, R11, R15, !P0 ;  /* 0x0000000f0b099208 */ /* 0x000fe20004000000 */
[C-C-:B------:R-:W-:Y:S01]  /*1ba0*/  @P3 DSETP.NEU.AND P1, PT, |R4|.reuse, |R6|.reuse, PT ;  /* 0x400000060400322a */ /* 0x140fe20003f2d200 */
[----:B------:R-:W-:Y:S01]  /*1bb0*/  @P3 FSEL R13, R13, 1.8213495016098022461, !P0 ;  /* 0x3fe921fb0d0d3808 */ /* 0x000fe20004000000 */
[----:B------:R-:W-:Y:S01]  /*1bc0*/  DADD R10, |R4|, |R6| ;  /* 0x00000000040a7229 */ /* 0x000fe20000000606 */
[----:B------:R-:W-:Y:S01]  /*1bd0*/  @!P3 FSEL R5, RZ, 2.1426990032196044922, P0 ;  /* 0x400921fbff05b808 */ /* 0x000fe20000000000 */
[----:B------:R-:W-:Y:S02]  /*1be0*/  IMAD.MOV.U32 R6, RZ, RZ, R28 ;  /* 0x000000ffff067224 */ /* 0x000fe400078e001c */
[----:B------:R-:W-:Y:S02]  /*1bf0*/  @P3 FSEL R9, R13, R9, !P1 ;  /* 0x000000090d093208 */ /* 0x000fe40004800000 */
[----:B------:R-:W-:-:S02]  /*1c00*/  @P3 FSEL R0, R3, R8, !P1 ;  /* 0x0000000803003208 */ /* 0x000fc40004800000 */
[----:B------:R-:W-:Y:S01]  /*1c10*/  @!P3 FSEL R4, RZ, 3.37028055040000000000e+12, P0 ;  /* 0x54442d18ff04b808 */ /* 0x000fe20000000000 */
[----:B------:R-:W-:Y:S01]  /*1c20*/  @P3 IMAD.MOV.U32 R5, RZ, RZ, R9 ;  /* 0x000000ffff053224 */ /* 0x000fe200078e0009 */
[----:B------:R-:W-:Y:S01]  /*1c30*/  DSETP.NAN.AND P0, PT, R10, R10, PT ;  /* 0x0000000a0a00722a */ /* 0x000fe20003f08000 */
[----:B------:R-:W-:Y:S01]  /*1c40*/  @P3 IMAD.MOV.U32 R4, RZ, RZ, R0 ;  /* 0x000000ffff043224 */ /* 0x000fe200078e0000 */
[----:B------:R-:W-:Y:S02]  /*1c50*/  MOV R0, 0x0 ;  /* 0x0000000000007802 */ /* 0x000fe40000000f00 */
[----:B------:R-:W-:Y:S02]  /*1c60*/  LOP3.LUT R7, R5, 0x80000000, R7, 0xb8, !PT ;  /* 0x8000000005077812 */ /* 0x000fe400078eb807 */
[----:B------:R-:W-:Y:S01]  /*1c70*/  FSEL R4, R10, R4, P0 ;  /* 0x000000040a047208 */ /* 0x000fe20000000000 */
[----:B------:R1:W2:Y:S01]  /*1c80*/  LDC.64 R8, c[0x4][R0] ;  /* 0x0100000000087b82 */ /* 0x0002a20000000a00 */
[----:B------:R-:W-:Y:S01]  /*1c90*/  FSEL R5, R11, R7, P0 ;  /* 0x000000070b057208 */ /* 0x000fe20000000000 */
[----:B------:R-:W-:-:S05]  /*1ca0*/  IMAD.MOV.U32 R7, RZ, RZ, R2 ;  /* 0x000000ffff077224 */ /* 0x000fca00078e0002 */
[----:B------:R-:W-:Y:S01]  /*1cb0*/  DADD R16, R4, R4 ;  /* 0x0000000004107229 */ /* 0x000fe20000000004 */
[----:B0-----:R-:W-:Y:S02]  /*1cc0*/  IMAD.U32 R4, RZ, RZ, UR4 ;  /* 0x00000004ff047e24 */ /* 0x001fe4000f8e00ff */
[----:B------:R-:W-:-:S05]  /*1cd0*/  IMAD.U32 R5, RZ, RZ, UR5 ;  /* 0x00000005ff057e24 */ /* 0x000fca000f8e00ff */
[----:B------:R-:W-:-:S07]  /*1ce0*/  DMUL R16, R16, 6378 ;  /* 0x40b8ea0010107828 */ /* 0x000fce0000000000 */
[----:B------:R1:W-:Y:S04]  /*1cf0*/  STL.64 [R1], R16 ;  /* 0x0000001001007387 */ /* 0x0003e80000100a00 */
[----:B------:R-:W-:-:S07]  /*1d00*/  LEPC R20, `(.L_x_19) ;  /* 0x000000001014794e */ /* 0x000fce0000000000 */
[----:B-12---:R-:W-:Y:S05]  /*1d10*/  CALL.ABS.NOINC R8 ;  /* 0x0000000008007343 */ /* 0x006fea0003c00000 */
.L_x_19:
[----:B------:R-:W0:Y:S02]  /*1d20*/  LDC.64 R2, c[0x0][0x3a8] ;  /* 0x0000ea00ff027b82 */ /* 0x000e240000000a00 */
[----:B0-----:R-:W-:-:S05]  /*1d30*/  IMAD.WIDE R2, R29, 0x8, R2 ;  /* 0x000000081d027825 */ /* 0x001fca00078e0202 */
[----:B------:R-:W-:Y:S01]  /*1d40*/  STG.E.64 desc[UR36][R2.64], R16 ;  /* 0x0000001002007986 */ /* 0x000fe2000c101b24 */
[----:B------:R-:W-:Y:S05]  /*1d50*/  EXIT ;  /* 0x000000000000794d */ /* 0x000fea0003800000 */
        .weak           $__internal_0_$__cuda_sm20_div_rn_f64_full
        .type           $__internal_0_$__cuda_sm20_div_rn_f64_full,@function
        .size           $__internal_0_$__cuda_sm20_div_rn_f64_full,($__internal_1_$__cuda_sm20_dsqrt_rn_f64_mediumpath_v1 - $__internal_0_$__cuda_sm20_div_rn_f64_full)
$__internal_0_$__cuda_sm20_div_rn_f64_full:
[C---:B------:R-:W-:Y:S01]  /*1d60*/  FSETP.GEU.AND P0, PT, |R21|.reuse, 1.469367938527859385e-39, PT ;  /* 0x001000001500780b */ /* 0x040fe20003f0e200 */
[----:B------:R-:W-:Y:S01]  /*1d70*/  IMAD.MOV.U32 R12, RZ, RZ, 0x1 ;  /* 0x00000001ff0c7424 */ /* 0x000fe200078e00ff */
[----:B------:R-:W-:Y:S01]  /*1d80*/  LOP3.LUT R8, R21, 0x800fffff, RZ, 0xc0, !PT ;  /* 0x800fffff15087812 */ /* 0x000fe200078ec0ff */
[----:B------:R-:W-:Y:S01]  /*1d90*/  IMAD.MOV.U32 R22, RZ, RZ, 0x1ca00000 ;  /* 0x1ca00000ff167424 */ /* 0x000fe200078e00ff */
[C---:B------:R-:W-:Y:S01]  /*1da0*/  FSETP.GEU.AND P3, PT, |R11|.reuse, 1.469367938527859385e-39, PT ;  /* 0x001000000b00780b */ /* 0x040fe20003f6e200 */
[----:B------:R-:W-:Y:S01]  /*1db0*/  BSSY.RECONVERGENT B1, `(.L_x_20) ;  /* 0x0000052000017945 */ /* 0x000fe20003800200 */
[----:B------:R-:W-:Y:S01]  /*1dc0*/  LOP3.LUT R9, R8, 0x3ff00000, RZ, 0xfc, !PT ;  /* 0x3ff0000008097812 */ /* 0x000fe200078efcff */
[----:B------:R-:W-:Y:S01]  /*1dd0*/  IMAD.MOV.U32 R8, RZ, RZ, R20 ;  /* 0x000000ffff087224 */ /* 0x000fe200078e0014 */
[----:B------:R-:W-:Y:S02]  /*1de0*/  LOP3.LUT R3, R11, 0x7ff00000, RZ, 0xc0, !PT ;  /* 0x7ff000000b037812 */ /* 0x000fe400078ec0ff */
[----:B------:R-:W-:-:S03]  /*1df0*/  LOP3.LUT R24, R21, 0x7ff00000, RZ, 0xc0, !PT ;  /* 0x7ff0000015187812 */ /* 0x000fc600078ec0ff */
[----:B------:R-:W-:Y:S01]  /*1e00*/  @!P0 DMUL R8, R20, 8.98846567431157953865e+307 ;  /* 0x7fe0000014088828 */ /* 0x000fe20000000000 */
[----:B------:R-:W-:-:S03]  /*1e10*/  ISETP.GE.U32.AND P2, PT, R3, R24, PT ;  /* 0x000000180300720c */ /* 0x000fc60003f46070 */
[----:B------:R-:W-:Y:S02]  /*1e20*/  @!P3 LOP3.LUT R14, R21, 0x7ff00000, RZ, 0xc0, !PT ;  /* 0x7ff00000150eb812 */ /* 0x000fe400078ec0ff */
[----:B------:R-:W0:Y:S02]  /*1e30*/  MUFU.RCP64H R13, R9 ;  /* 0x00000009000d7308 */ /* 0x000e240000001800 */
[----:B------:R-:W-:Y:S02]  /*1e40*/  @!P3 ISETP.GE.U32.AND P4, PT, R3, R14, PT ;  /* 0x0000000e0300b20c */ /* 0x000fe40003f86070 */
[----:B------:R-:W-:Y:S02]  /*1e50*/  @!P0 LOP3.LUT R24, R9, 0x7ff00000, RZ, 0xc0, !PT ;  /* 0x7ff0000009188812 */ /* 0x000fe400078ec0ff */
[----:B------:R-:W-:-:S04]  /*1e60*/  @!P3 SEL R15, R22, 0x63400000, !P4 ;  /* 0x63400000160fb807 */ /* 0x000fc80006000000 */
[----:B------:R-:W-:-:S04]  /*1e70*/  @!P3 LOP3.LUT R18, R15, 0x80000000, R11, 0xf8, !PT ;  /* 0x800000000f12b812 */ /* 0x000fc800078ef80b */
[----:B------:R-:W-:Y:S01]  /*1e80*/  @!P3 LOP3.LUT R19, R18, 0x100000, RZ, 0xfc, !PT ;  /* 0x001000001213b812 */ /* 0x000fe200078efcff */
[----:B------:R-:W-:Y:S01]  /*1e90*/  @!P3 IMAD.MOV.U32 R18, RZ, RZ, RZ ;  /* 0x000000ffff12b224 */ /* 0x000fe200078e00ff */
[----:B0-----:R-:W-:-:S08]  /*1ea0*/  DFMA R16, R12, -R8, 1 ;  /* 0x3ff000000c10742b */ /* 0x001fd00000000808 */
[----:B------:R-:W-:-:S08]  /*1eb0*/  DFMA R16, R16, R16, R16 ;  /* 0x000000101010722b */ /* 0x000fd00000000010 */
[----:B------:R-:W-:Y:S01]  /*1ec0*/  DFMA R16, R12, R16, R12 ;  /* 0x000000100c10722b */ /* 0x000fe2000000000c */
[----:B------:R-:W-:Y:S01]  /*1ed0*/  SEL R13, R22, 0x63400000, !P2 ;  /* 0x63400000160d7807 */ /* 0x000fe20005000000 */
[----:B------:R-:W-:-:S03]  /*1ee0*/  IMAD.MOV.U32 R12, RZ, RZ, R10 ;  /* 0x000000ffff0c7224 */ /* 0x000fc600078e000a */
[----:B------:R-:W-:-:S03]  /*1ef0*/  LOP3.LUT R13, R13, 0x800fffff, R11, 0xf8, !PT ;  /* 0x800fffff0d0d7812 */ /* 0x000fc600078ef80b */
[----:B------:R-:W-:-:S03]  /*1f00*/  DFMA R14, R16, -R8, 1 ;  /* 0x3ff00000100e742b */ /* 0x000fc60000000808 */
[----:B------:R-:W-:-:S05]  /*1f10*/  @!P3 DFMA R12, R12, 2, -R18 ;  /* 0x400000000c0cb82b */ /* 0x000fca0000000812 */
[----:B------:R-:W-:-:S08]  /*1f20*/  DFMA R14, R16, R14, R16 ;  /* 0x0000000e100e722b */ /* 0x000fd00000000010 */
[----:B------:R-:W-:-:S08]  /*1f30*/  DMUL R16, R14, R12 ;  /* 0x0000000c0e107228 */ /* 0x000fd00000000000 */
[----:B------:R-:W-:-:S08]  /*1f40*/  DFMA R18, R16, -R8, R12 ;  /* 0x800000081012722b */ /* 0x000fd0000000000c */
[----:B------:R-:W-:Y:S01]  /*1f50*/  DFMA R18, R14, R18, R16 ;  /* 0x000000120e12722b */ /* 0x000fe20000000010 */
[----:B------:R-:W-:Y:S01]  /*1f60*/  IMAD.MOV.U32 R17, RZ, RZ, R3 ;  /* 0x000000ffff117224 */ /* 0x000fe200078e0003 */
[----:B------:R-:W-:-:S05]  /*1f70*/  @!P3 LOP3.LUT R17, R13, 0x7ff00000, RZ, 0xc0, !PT ;  /* 0x7ff000000d11b812 */ /* 0x000fca00078ec0ff */
[----:B------:R-:W-:-:S05]  /*1f80*/  VIADD R14, R17, 0xffffffff ;  /* 0xffffffff110e7836 */ /* 0x000fca0000000000 */
[----:B------:R-:W-:Y:S01]  /*1f90*/  ISETP.GT.U32.AND P0, PT, R14, 0x7feffffe, PT ;  /* 0x7feffffe0e00780c */ /* 0x000fe20003f04070 */
[----:B------:R-:W-:-:S05]  /*1fa0*/  VIADD R14, R24, 0xffffffff ;  /* 0xffffffff180e7836 */ /* 0x000fca0000000000 */
[----:B------:R-:W-:-:S13]  /*1fb0*/  ISETP.GT.U32.OR P0, PT, R14, 0x7feffffe, P0 ;  /* 0x7feffffe0e00780c */ /* 0x000fda0000704470 */
[----:B------:R-:W-:Y:S05]  /*1fc0*/  @P0 BRA `(.L_x_21) ;  /* 0x00000000006c0947 */ /* 0x000fea0003800000 */
[----:B------:R-:W-:-:S04]  /*1fd0*/  LOP3.LUT R14, R21, 0x7ff00000, RZ, 0xc0, !PT ;  /* 0x7ff00000150e7812 */ /* 0x000fc800078ec0ff */
[CC--:B------:R-:W-:Y:S02]  /*1fe0*/  VIADDMNMX R10, R3.reuse, -R14.reuse, 0xb9600000, !PT ;  /* 0xb9600000030a7446 */ /* 0x0c0fe4000780090e */
[----:B------:R-:W-:Y:S02]  /*1ff0*/  ISETP.GE.U32.AND P0, PT, R3, R14, PT ;  /* 0x0000000e0300720c */ /* 0x000fe40003f06070 */
[----:B------:R-:W-:Y:S01]  /*2000*/  VIMNMX R3, PT, PT, R10, 0x46a00000, PT ;  /* 0x46a000000a037848 */ /* 0x000fe20003fe0100 */
[----:B------:R-:W-:Y:S01]  /*2010*/  IMAD.MOV.U32 R10, RZ, RZ, RZ ;  /* 0x000000ffff0a7224 */ /* 0x000fe200078e00ff */
[----:B------:R-:W-:-:S05]  /*2020*/  SEL R22, R22, 0x63400000, !P0 ;  /* 0x6340000016167807 */ /* 0x000fca0004000000 */
[----:B------:R-:W-:-:S04]  /*2030*/  IMAD.IADD R3, R3, 0x1, -R22 ;  /* 0x0000000103037824 */ /* 0x000fc800078e0a16 */
[----:B------:R-:W-:-:S06]  /*2040*/  VIADD R11, R3, 0x7fe00000 ;  /* 0x7fe00000030b7836 */ /* 0x000fcc0000000000 */
[----:B------:R-:W-:-:S10]  /*2050*/  DMUL R14, R18, R10 ;  /* 0x0000000a120e7228 */ /* 0x000fd40000000000 */
[----:B------:R-:W-:-:S13]  /*2060*/  FSETP.GTU.AND P0, PT, |R15|, 1.469367938527859385e-39, PT ;  /* 0x001000000f00780b */ /* 0x000fda0003f0c200 */
[----:B------:R-:W-:Y:S05]  /*2070*/  @P0 BRA `(.L_x_22) ;  /* 0x0000000000940947 */ /* 0x000fea0003800000 */
[----:B------:R-:W-:Y:S01]  /*2080*/  DFMA R8, R18, -R8, R12 ;  /* 0x800000081208722b */ /* 0x000fe2000000000c */
[----:B------:R-:W-:-:S09]  /*2090*/  IMAD.MOV.U32 R10, RZ, RZ, RZ ;  /* 0x000000ffff0a7224 */ /* 0x000fd200078e00ff */
[C---:B------:R-:W-:Y:S02]  /*20a0*/  FSETP.NEU.AND P0, PT, R9.reuse, RZ, PT ;  /* 0x000000ff0900720b */ /* 0x040fe40003f0d000 */
[----:B------:R-:W-:-:S04]  /*20b0*/  LOP3.LUT R13, R9, 0x80000000, R21, 0x48, !PT ;  /* 0x80000000090d7812 */ /* 0x000fc800078e4815 */
[----:B------:R-:W-:-:S07]  /*20c0*/  LOP3.LUT R11, R13, R11, RZ, 0xfc, !PT ;  /* 0x0000000b0d0b7212 */ /* 0x000fce00078efcff */
[----:B------:R-:W-:Y:S05]  /*20d0*/  @!P0 BRA `(.L_x_22) ;  /* 0x00000000007c8947 */ /* 0x000fea0003800000 */
[----:B------:R-:W-:Y:S01]  /*20e0*/  IMAD.MOV R9, RZ, RZ, -R3 ;  /* 0x000000ffff097224 */ /* 0x000fe200078e0a03 */
[----:B------:R-:W-:Y:S01]  /*20f0*/  DMUL.RP R10, R18, R10 ;  /* 0x0000000a120a7228 */ /* 0x000fe20000008000 */
[----:B------:R-:W-:Y:S01]  /*2100*/  IMAD.MOV.U32 R8, RZ, RZ, RZ ;  /* 0x000000ffff087224 */ /* 0x000fe200078e00ff */
[----:B------:R-:W-:-:S05]  /*2110*/  IADD3 R3, PT, PT, -R3, -0x43300000, RZ ;  /* 0xbcd0000003037810 */ /* 0x000fca0007ffe1ff */
[----:B------:R-:W-:-:S03]  /*2120*/  DFMA R8, R14, -R8, R18 ;  /* 0x800000080e08722b */ /* 0x000fc60000000012 */
[----:B------:R-:W-:-:S07]  /*2130*/  LOP3.LUT R13, R11, R13, RZ, 0x3c, !PT ;  /* 0x0000000d0b0d7212 */ /* 0x000fce00078e3cff */
[----:B------:R-:W-:-:S04]  /*2140*/  FSETP.NEU.AND P0, PT, |R9|, R3, PT ;  /* 0x000000030900720b */ /* 0x000fc80003f0d200 */
[----:B------:R-:W-:Y:S02]  /*2150*/  FSEL R14, R10, R14, !P0 ;  /* 0x0000000e0a0e7208 */ /* 0x000fe40004000000 */
[----:B------:R-:W-:Y:S01]  /*2160*/  FSEL R15, R13, R15, !P0 ;  /* 0x0000000f0d0f7208 */ /* 0x000fe20004000000 */
[----:B------:R-:W-:Y:S06]  /*2170*/  BRA `(.L_x_22) ;  /* 0x0000000000547947 */ /* 0x000fec0003800000 */
.L_x_21:
[----:B------:R-:W-:-:S14]  /*2180*/  DSETP.NAN.AND P0, PT, R10, R10, PT ;  /* 0x0000000a0a00722a */ /* 0x000fdc0003f08000 */
[----:B------:R-:W-:Y:S05]  /*2190*/  @P0 BRA `(.L_x_23) ;  /* 0x0000000000440947 */ /* 0x000fea0003800000 */
[----:B------:R-:W-:-:S14]  /*21a0*/  DSETP.NAN.AND P0, PT, R20, R20, PT ;  /* 0x000000141400722a */ /* 0x000fdc0003f08000 */
[----:B------:R-:W-:Y:S05]  /*21b0*/  @P0 BRA `(.L_x_24) ;  /* 0x0000000000300947 */ /* 0x000fea0003800000 */
[----:B------:R-:W-:Y:S01]  /*21c0*/  ISETP.NE.AND P0, PT, R17, R24, PT ;  /* 0x000000181100720c */ /* 0x000fe20003f05270 */
[----:B------:R-:W-:Y:S02]  /*21d0*/  IMAD.MOV.U32 R14, RZ, RZ, 0x0 ;  /* 0x00000000ff0e7424 */ /* 0x000fe400078e00ff */
[----:B------:R-:W-:-:S10]  /*21e0*/  IMAD.MOV.U32 R15, RZ, RZ, -0x80000 ;  /* 0xfff80000ff0f7424 */ /* 0x000fd400078e00ff */
[----:B------:R-:W-:Y:S05]  /*21f0*/  @!P0 BRA `(.L_x_22) ;  /* 0x0000000000348947 */ /* 0x000fea0003800000 */
[----:B------:R-:W-:Y:S02]  /*2200*/  ISETP.NE.AND P0, PT, R17, 0x7ff00000, PT ;  /* 0x7ff000001100780c */ /* 0x000fe40003f05270 */
[----:B------:R-:W-:Y:S02]  /*2210*/  LOP3.LUT R15, R11, 0x80000000, R21, 0x48, !PT ;  /* 0x800000000b0f7812 */ /* 0x000fe400078e4815 */
[----:B------:R-:W-:-:S13]  /*2220*/  ISETP.EQ.OR P0, PT, R24, RZ, !P0 ;  /* 0x000000ff1800720c */ /* 0x000fda0004702670 */
[----:B------:R-:W-:Y:S01]  /*2230*/  @P0 LOP3.LUT R3, R15, 0x7ff00000, RZ, 0xfc, !PT ;  /* 0x7ff000000f030812 */ /* 0x000fe200078efcff */
[----:B------:R-:W-:Y:S02]  /*2240*/  @!P0 IMAD.MOV.U32 R14, RZ, RZ, RZ ;  /* 0x000000ffff0e8224 */ /* 0x000fe400078e00ff */
[----:B------:R-:W-:Y:S02]  /*2250*/  @P0 IMAD.MOV.U32 R14, RZ, RZ, RZ ;  /* 0x000000ffff0e0224 */ /* 0x000fe400078e00ff */
[----:B------:R-:W-:Y:S01]  /*2260*/  @P0 IMAD.MOV.U32 R15, RZ, RZ, R3 ;  /* 0x000000ffff0f0224 */ /* 0x000fe200078e0003 */
[----:B------:R-:W-:Y:S06]  /*2270*/  BRA `(.L_x_22) ;  /* 0x0000000000147947 */ /* 0x000fec0003800000 */
.L_x_24:
[----:B------:R-:W-:Y:S01]  /*2280*/  LOP3.LUT R15, R21, 0x80000, RZ, 0xfc, !PT ;  /* 0x00080000150f7812 */ /* 0x000fe200078efcff */
[----:B------:R-:W-:Y:S01]  /*2290*/  IMAD.MOV.U32 R14, RZ, RZ, R20 ;  /* 0x000000ffff0e7224 */ /* 0x000fe200078e0014 */
[----:B------:R-:W-:Y:S06]  /*22a0*/  BRA `(.L_x_22) ;  /* 0x0000000000087947 */ /* 0x000fec0003800000 */
.L_x_23:
[----:B------:R-:W-:Y:S01]  /*22b0*/  LOP3.LUT R15, R11, 0x80000, RZ, 0xfc, !PT ;  /* 0x000800000b0f7812 */ /* 0x000fe200078efcff */
[----:B------:R-:W-:-:S07]  /*22c0*/  IMAD.MOV.U32 R14, RZ, RZ, R10 ;  /* 0x000000ffff0e7224 */ /* 0x000fce00078e000a */
.L_x_22:
[----:B------:R-:W-:Y:S05]  /*22d0*/  BSYNC.RECONVERGENT B1 ;  /* 0x0000000000017941 */ /* 0x000fea0003800200 */
.L_x_20:
[----:B------:R-:W-:Y:S02]  /*22e0*/  IMAD.MOV.U32 R8, RZ, RZ, R0 ;  /* 0x000000ffff087224 */ /* 0x000fe400078e0000 */
[----:B------:R-:W-:-:S04]  /*22f0*/  IMAD.MOV.U32 R9, RZ, RZ, 0x0 ;  /* 0x00000000ff097424 */ /* 0x000fc800078e00ff */
[----:B------:R-:W-:Y:S05]  /*2300*/  RET.REL.NODEC R8 `(_Z25haversine_distance_kerneliPKdS0_S0_S0_Pd) ;  /* 0xffffffdc083c7950 */ /* 0x000fea0003c3ffff */
        .weak           $__internal_1_$__cuda_sm20_dsqrt_rn_f64_mediumpath_v1
        .type           $__internal_1_$__cuda_sm20_dsqrt_rn_f64_mediumpath_v1,@function
        .size           $__internal_1_$__cuda_sm20_dsqrt_rn_f64_mediumpath_v1,($_Z25haversine_distance_kerneliPKdS0_S0_S0_Pd$__internal_trig_reduction_slowpathd - $__internal_1_$__cuda_sm20_dsqrt_rn_f64_mediumpath_v1)
$__internal_1_$__cuda_sm20_dsqrt_rn_f64_mediumpath_v1:
[----:B------:R-:W-:Y:S01]  /*2310*/  ISETP.GE.U32.AND P0, PT, R8, -0x3400000, PT ;  /* 0xfcc000000800780c */ /* 0x000fe20003f06070 */
[----:B------:R-:W-:-:S12]  /*2320*/  BSSY.RECONVERGENT B1, `(.L_x_25) ;  /* 0x0000023000017945 */ /* 0x000fd80003800200 */
[----:B------:R-:W-:Y:S05]  /*2330*/  @!P0 BRA `(.L_x_26) ;  /* 0x0000000000208947 */ /* 0x000fea0003800000 */
[----:B------:R-:W-:-:S10]  /*2340*/  DFMA.RM R8, R12, R10, R14 ;  /* 0x0000000a0c08722b */ /* 0x000fd4000000400e */
[----:B------:R-:W-:-:S05]  /*2350*/  IADD3 R10, P0, PT, R8, 0x1, RZ ;  /* 0x00000001080a7810 */ /* 0x000fca0007f1e0ff */
[----:B------:R-:W-:-:S06]  /*2360*/  IMAD.X R11, RZ, RZ, R9, P0 ;  /* 0x000000ffff0b7224 */ /* 0x000fcc00000e0609 */
[----:B------:R-:W-:-:S08]  /*2370*/  DFMA.RP R4, -R8, R10, R4 ;  /* 0x0000000a0804722b */ /* 0x000fd00000008104 */
[----:B------:R-:W-:-:S06]  /*2380*/  DSETP.GT.AND P0, PT, R4, RZ, PT ;  /* 0x000000ff0400722a */ /* 0x000fcc0003f04000 */
[----:B------:R-:W-:Y:S02]  /*2390*/  FSEL R8, R10, R8, P0 ;  /* 0x000000080a087208 */ /* 0x000fe40000000000 */
[----:B------:R-:W-:Y:S01]  /*23a0*/  FSEL R9, R11, R9, P0 ;  /* 0x000000090b097208 */ /* 0x000fe20000000000 */
[----:B------:R-:W-:Y:S06]  /*23b0*/  BRA `(.L_x_27) ;  /* 0x0000000000647947 */ /* 0x000fec0003800000 */
.L_x_26:
[----:B------:R-:W-:-:S14]  /*23c0*/  DSETP.NE.AND P0, PT, R4, RZ, PT ;  /* 0x000000ff0400722a */ /* 0x000fdc0003f05000 */
[----:B------:R-:W-:Y:S05]  /*23d0*/  @!P0 BRA `(.L_x_28) ;  /* 0x0000000000588947 */ /* 0x000fea0003800000 */
[----:B------:R-:W-:-:S13]  /*23e0*/  ISETP.GE.AND P0, PT, R5, RZ, PT ;  /* 0x000000ff0500720c */ /* 0x000fda0003f06270 */
[----:B------:R-:W-:Y:S02]  /*23f0*/  @!P0 IMAD.MOV.U32 R8, RZ, RZ, 0x0 ;  /* 0x00000000ff088424 */ /* 0x000fe400078e00ff */
[----:B------:R-:W-:Y:S01]  /*2400*/  @!P0 IMAD.MOV.U32 R9, RZ, RZ, -0x80000 ;  /* 0xfff80000ff098424 */ /* 0x000fe200078e00ff */
[----:B------:R-:W-:Y:S06]  /*2410*/  @!P0 BRA `(.L_x_27) ;  /* 0x00000000004c8947 */ /* 0x000fec0003800000 */
[----:B------:R-:W-:-:S13]  /*2420*/  ISETP.GT.AND P0, PT, R5, 0x7fefffff, PT ;  /* 0x7fefffff0500780c */ /* 0x000fda0003f04270 */
[----:B------:R-:W-:Y:S05]  /*2430*/  @P0 BRA `(.L_x_28) ;  /* 0x0000000000400947 */ /* 0x000fea0003800000 */
[----:B------:R-:W-:Y:S01]  /*2440*/  DMUL R4, R4, 8.11296384146066816958e+31 ;  /* 0x4690000004047828 */ /* 0x000fe20000000000 */
[----:B------:R-:W-:Y:S02]  /*2450*/  IMAD.MOV.U32 R8, RZ, RZ, RZ ;  /* 0x000000ffff087224 */ /* 0x000fe400078e00ff */
[----:B------:R-:W-:Y:S02]  /*2460*/  IMAD.MOV.U32 R12, RZ, RZ, 0x0 ;  /* 0x00000000ff0c7424 */ /* 0x000fe400078e00ff */
[----:B------:R-:W-:Y:S01]  /*2470*/  IMAD.MOV.U32 R13, RZ, RZ, 0x3fd80000 ;  /* 0x3fd80000ff0d7424 */ /* 0x000fe200078e00ff */
[----:B------:R-:W0:Y:S02]  /*2480*/  MUFU.RSQ64H R9, R5 ;  /* 0x0000000500097308 */ /* 0x000e240000001c00 */
[----:B0-----:R-:W-:-:S08]  /*2490*/  DMUL R10, R8, R8 ;  /* 0x00000008080a7228 */ /* 0x001fd00000000000 */
[----:B------:R-:W-:-:S08]  /*24a0*/  DFMA R10, R4, -R10, 1 ;  /* 0x3ff00000040a742b */ /* 0x000fd0000000080a */
[----:B------:R-:W-:Y:S02]  /*24b0*/  DFMA R12, R10, R12, 0.5 ;  /* 0x3fe000000a0c742b */ /* 0x000fe4000000000c */
[----:B------:R-:W-:-:S08]  /*24c0*/  DMUL R10, R8, R10 ;  /* 0x0000000a080a7228 */ /* 0x000fd00000000000 */
[----:B------:R-:W-:-:S08]  /*24d0*/  DFMA R10, R12, R10, R8 ;  /* 0x0000000a0c0a722b */ /* 0x000fd00000000008 */
[----:B------:R-:W-:Y:S02]  /*24e0*/  DMUL R8, R4, R10 ;  /* 0x0000000a04087228 */ /* 0x000fe40000000000 */
[----:B------:R-:W-:-:S06]  /*24f0*/  VIADD R11, R11, 0xfff00000 ;  /* 0xfff000000b0b7836 */ /* 0x000fcc0000000000 */
[----:B------:R-:W-:-:S08]  /*2500*/  DFMA R12, R8, -R8, R4 ;  /* 0x80000008080c722b */ /* 0x000fd00000000004 */
[----:B------:R-:W-:-:S10]  /*2510*/  DFMA R8, R10, R12, R8 ;  /* 0x0000000c0a08722b */ /* 0x000fd40000000008 */
[----:B------:R-:W-:Y:S01]  /*2520*/  VIADD R9, R9, 0xfcb00000 ;  /* 0xfcb0000009097836 */ /* 0x000fe20000000000 */
[----:B------:R-:W-:Y:S06]  /*2530*/  BRA `(.L_x_27) ;  /* 0x0000000000047947 */ /* 0x000fec0003800000 */
.L_x_28:
[----:B------:R-:W-:-:S11]  /*2540*/  DADD R8, R4, R4 ;  /* 0x0000000004087229 */ /* 0x000fd60000000004 */
.L_x_27:
[----:B------:R-:W-:Y:S05]  /*2550*/  BSYNC.RECONVERGENT B1 ;  /* 0x0000000000017941 */ /* 0x000fea0003800200 */
.L_x_25:
[----:B------:R-:W-:Y:S02]  /*2560*/  IMAD.MOV.U32 R4, RZ, RZ, R0 ;  /* 0x000000ffff047224 */ /* 0x000fe400078e0000 */
[----:B------:R-:W-:-:S04]  /*2570*/  IMAD.MOV.U32 R5, RZ, RZ, 0x0 ;  /* 0x00000000ff057424 */ /* 0x000fc800078e00ff */
[----:B------:R-:W-:Y:S05]  /*2580*/  RET.REL.NODEC R4 `(_Z25haversine_distance_kerneliPKdS0_S0_S0_Pd) ;  /* 0xffffffd8049c7950 */ /* 0x000fea0003c3ffff */
        .type           $_Z25haversine_distance_kerneliPKdS0_S0_S0_Pd$__internal_trig_reduction_slowpathd,@function
        .size           $_Z25haversine_distance_kerneliPKdS0_S0_S0_Pd$__internal_trig_reduction_slowpathd,(.L_x_39 - $_Z25haversine_distance_kerneliPKdS0_S0_S0_Pd$__internal_trig_reduction_slowpathd)
$_Z25haversine_distance_kerneliPKdS0_S0_S0_Pd$__internal_trig_reduction_slowpathd:
[----:B------:R-:W-:Y:S01]  /*2590*/  SHF.R.U32.HI R21, RZ, 0x14, R15 ;  /* 0x00000014ff157819 */ /* 0x000fe2000001160f */
[----:B------:R-:W-:Y:S02]  /*25a0*/  IMAD.MOV.U32 R8, RZ, RZ, R14 ;  /* 0x000000ffff087224 */ /* 0x000fe400078e000e */
[----:B------:R-:W-:Y:S01]  /*25b0*/  IMAD.MOV.U32 R6, RZ, RZ, RZ ;  /* 0x000000ffff067224 */ /* 0x000fe200078e00ff */
[----:B------:R-:W-:-:S04]  /*25c0*/  LOP3.LUT R0, R21, 0x7ff, RZ, 0xc0, !PT ;  /* 0x000007ff15007812 */ /* 0x000fc800078ec0ff */
[----:B------:R-:W-:-:S13]  /*25d0*/  ISETP.NE.AND P0, PT, R0, 0x7ff, PT ;  /* 0x000007ff0000780c */ /* 0x000fda0003f05270 */
[----:B------:R-:W-:Y:S05]  /*25e0*/  @!P0 BRA `(.L_x_29) ;  /* 0x00000008006c8947 */ /* 0x000fea0003800000 */
[----:B------:R-:W-:Y:S01]  /*25f0*/  VIADD R0, R0, 0xfffffc00 ;  /* 0xfffffc0000007836 */ /* 0x000fe20000000000 */
[----:B------:R-:W-:Y:S01]  /*2600*/  BSSY.RECONVERGENT B2, `(.L_x_30) ;  /* 0x0000035000027945 */ /* 0x000fe20003800200 */
[----:B------:R-:W-:-:S03]  /*2610*/  CS2R R32, SRZ ;  /* 0x0000000000207805 */ /* 0x000fc6000001ff00 */
[----:B------:R-:W-:Y:S02]  /*2620*/  SHF.R.U32.HI R3, RZ, 0x6, R0 ;  /* 0x00000006ff037819 */ /* 0x000fe40000011600 */
[----:B------:R-:W-:Y:S01]  /*2630*/  ISETP.GE.U32.AND P0, PT, R0, 0x80, PT ;  /* 0x000000800000780c */ /* 0x000fe20003f06070 */
[----:B------:R-:W-:Y:S01]  /*2640*/  VIADD R0, R1, 0x20 ;  /* 0x0000002001007836 */ /* 0x000fe20000000000 */
[C---:B------:R-:W-:Y:S02]  /*2650*/  IADD3 R12, PT, PT, -R3.reuse, 0x13, RZ ;  /* 0x00000013030c7810 */ /* 0x040fe40007ffe1ff */
[----:B------:R-:W-:Y:S02]  /*2660*/  IADD3 R11, PT, PT, -R3, 0xf, RZ ;  /* 0x0000000f030b7810 */ /* 0x000fe40007ffe1ff */
[----:B------:R-:W-:-:S04]  /*2670*/  SEL R12, R12, 0x12, P0 ;  /* 0x000000120c0c7807 */ /* 0x000fc80000000000 */
[----:B------:R-:W-:-:S13]  /*2680*/  ISETP.GE.AND P0, PT, R11, R12, PT ;  /* 0x0000000c0b00720c */ /* 0x000fda0003f06270 */
[----:B------:R-:W-:Y:S05]  /*2690*/  @P0 BRA `(.L_x_31) ;  /* 0x0000000000ac0947 */ /* 0x000fea0003800000 */
[----:B------:R-:W0:Y:S01]  /*26a0*/  LDC.64 R22, c[0x0][0x358] ;  /* 0x0000d600ff167b82 */ /* 0x000e220000000a00 */
[C---:B------:R-:W-:Y:S01]  /*26b0*/  SHF.L.U64.HI R6, R8.reuse, 0xb, R15 ;  /* 0x0000000b08067819 */ /* 0x040fe2000001020f */
[----:B------:R-:W-:Y:S01]  /*26c0*/  BSSY.RECONVERGENT B3, `(.L_x_32) ;  /* 0x0000022000037945 */ /* 0x000fe20003800200 */
[----:B------:R-:W-:Y:S01]  /*26d0*/  IADD3 R12, PT, PT, RZ, -R3, -R12 ;  /* 0x80000003ff0c7210 */ /* 0x000fe20007ffe80c */
[----:B------:R-:W-:Y:S01]  /*26e0*/  IMAD.SHL.U32 R3, R8, 0x800, RZ ;  /* 0x0000080008037824 */ /* 0x000fe200078e00ff */
[----:B------:R-:W-:Y:S01]  /*26f0*/  CS2R R32, SRZ ;  /* 0x0000000000207805 */ /* 0x000fe2000001ff00 */
[----:B------:R-:W-:Y:S01]  /*2700*/  IMAD.MOV.U32 R13, RZ, RZ, RZ ;  /* 0x000000ffff0d7224 */ /* 0x000fe200078e00ff */
[----:B------:R-:W-:-:S07]  /*2710*/  LOP3.LUT R6, R6, 0x80000000, RZ, 0xfc, !PT ;  /* 0x8000000006067812 */ /* 0x000fce00078efcff */
.L_x_33:
[----:B------:R-:W1:Y:S01]  /*2720*/  LDC.64 R8, c[0x4][0x18] ;  /* 0x01000600ff087b82 */ /* 0x000e620000000a00 */
[----:B0-----:R-:W-:Y:S02]  /*2730*/  R2UR UR4, R22 ;  /* 0x00000000160472ca */ /* 0x001fe400000e0000 */
[----:B------:R-:W-:Y:S01]  /*2740*/  R2UR UR5, R23 ;  /* 0x00000000170572ca */ /* 0x000fe200000e0000 */
[----:B-1----:R-:W-:-:S12]  /*2750*/  IMAD.WIDE R30, R11, 0x8, R8 ;  /* 0x000000080b1e7825 */ /* 0x002fd800078e0208 */
[----:B------:R-:W2:Y:S01]  /*2760*/  LDG.E.64.CONSTANT R30, desc[UR4][R30.64] ;  /* 0x000000041e1e7981 */ /* 0x000ea2000c1e9b00 */
[----:B------:R-:W-:Y:S02]  /*2770*/  VIADD R12, R12, 0x1 ;  /* 0x000000010c0c7836 */ /* 0x000fe40000000000 */
[C---:B------:R-:W-:Y:S02]  /*2780*/  IMAD R14, R13.reuse, 0x8, R0 ;  /* 0x000000080d0e7824 */ /* 0x040fe400078e0200 */
[----:B------:R-:W-:Y:S02]  /*2790*/  VIADD R13, R13, 0x1 ;  /* 0x000000010d0d7836 */ /* 0x000fe40000000000 */
[----:B------:R-:W-:Y:S02]  /*27a0*/  VIADD R11, R11, 0x1 ;  /* 0x000000010b0b7836 */ /* 0x000fe40000000000 */
[----:B--2---:R-:W-:-:S04]  /*27b0*/  IMAD.WIDE.U32 R32, P2, R30, R3, R32 ;  /* 0x000000031e207225 */ /* 0x004fc80007840020 */
[CC--:B------:R-:W-:Y:S02]  /*27c0*/  IMAD R8, R30.reuse, R6.reuse, RZ ;  /* 0x000000061e087224 */ /* 0x0c0fe400078e02ff */
[----:B------:R-:W-:Y:S02]  /*27d0*/  IMAD R7, R31, R3, RZ ;  /* 0x000000031f077224 */ /* 0x000fe400078e02ff */
[----:B------:R-:W-:Y:S01]  /*27e0*/  IMAD.HI.U32 R10, R30, R6, RZ ;  /* 0x000000061e0a7227 */ /* 0x000fe200078e00ff */
[----:B------:R-:W-:-:S03]  /*27f0*/  IADD3 R8, P0, PT, R8, R33, RZ ;  /* 0x0000002108087210 */ /* 0x000fc60007f1e0ff */
[----:B------:R-:W-:Y:S01]  /*2800*/  IMAD.X R10, RZ, RZ, R10, P2 ;  /* 0x000000ffff0a7224 */ /* 0x000fe200010e060a */
[----:B------:R-:W-:Y:S01]  /*2810*/  IADD3 R33, P1, PT, R7, R8, RZ ;  /* 0x0000000807217210 */ /* 0x000fe20007f3e0ff */
[----:B------:R-:W-:-:S04]  /*2820*/  IMAD.HI.U32 R7, R31, R3, RZ ;  /* 0x000000031f077227 */ /* 0x000fc800078e00ff */
[----:B------:R-:W-:Y:S01]  /*2830*/  IMAD.HI.U32 R8, R31, R6, RZ ;  /* 0x000000061f087227 */ /* 0x000fe200078e00ff */
[----:B------:R-:W-:Y:S01]  /*2840*/  IADD3.X R10, P0, PT, R7, R10, RZ, P0, !PT ;  /* 0x0000000a070a7210 */ /* 0x000fe2000071e4ff */
[----:B------:R0:W-:Y:S02]  /*2850*/  STL.64 [R14], R32 ;  /* 0x000000200e007387 */ /* 0x0001e40000100a00 */
[----:B------:R-:W-:Y:S02]  /*2860*/  IMAD R9, R31, R6, RZ ;  /* 0x000000061f097224 */ /* 0x000fe400078e02ff */
[----:B------:R-:W-:Y:S01]  /*2870*/  IMAD.X R7, RZ, RZ, R8, P0 ;  /* 0x000000ffff077224 */ /* 0x000fe200000e0608 */
[----:B------:R-:W-:Y:S02]  /*2880*/  ISETP.NE.AND P0, PT, R12, -0xf, PT ;  /* 0xfffffff10c00780c */ /* 0x000fe40003f05270 */
[----:B------:R-:W-:-:S05]  /*2890*/  IADD3.X R10, P1, PT, R9, R10, RZ, P1, !PT ;  /* 0x0000000a090a7210 */ /* 0x000fca0000f3e4ff */
[----:B------:R-:W-:Y:S02]  /*28a0*/  IMAD.X R7, RZ, RZ, R7, P1 ;  /* 0x000000ffff077224 */ /* 0x000fe400008e0607 */
[----:B0-----:R-:W-:Y:S02]  /*28b0*/  IMAD.MOV.U32 R32, RZ, RZ, R10 ;  /* 0x000000ffff207224 */ /* 0x001fe400078e000a */
[----:B------:R-:W-:Y:S02]  /*28c0*/  IMAD.MOV.U32 R33, RZ, RZ, R7 ;  /* 0x000000ffff217224 */ /* 0x000fe400078e0007 */
[----:B------:R-:W-:Y:S05]  /*28d0*/  @P0 BRA `(.L_x_33) ;  /* 0xfffffffc00900947 */ /* 0x000fea000383ffff */
[----:B------:R-:W-:Y:S05]  /*28e0*/  BSYNC.RECONVERGENT B3 ;  /* 0x0000000000037941 */ /* 0x000fea0003800200 */
.L_x_32:
[----:B------:R-:W-:-:S05]  /*28f0*/  LOP3.LUT R3, R21, 0x7ff, RZ, 0xc0, !PT ;  /* 0x000007ff15037812 */ /* 0x000fca00078ec0ff */
[----:B------:R-:W-:-:S05]  /*2900*/  VIADD R3, R3, 0xfffffc00 ;  /* 0xfffffc0003037836 */ /* 0x000fca0000000000 */
[----:B------:R-:W-:Y:S02]  /*2910*/  SHF.R.U32.HI R6, RZ, 0x6, R3 ;  /* 0x00000006ff067819 */ /* 0x000fe40000011603 */
[----:B------:R-:W-:Y:S02]  /*2920*/  ISETP.GE.U32.AND P0, PT, R3, 0x80, PT ;  /* 0x000000800300780c */ /* 0x000fe40003f06070 */
[----:B------:R-:W-:-:S04]  /*2930*/  IADD3 R6, PT, PT, -R6, 0x13, RZ ;  /* 0x0000001306067810 */ /* 0x000fc80007ffe1ff */
[----:B------:R-:W-:-:S07]  /*2940*/  SEL R11, R6, 0x12, P0 ;  /* 0x00000012060b7807 */ /* 0x000fce0000000000 */
.L_x_31:
[----:B------:R-:W-:Y:S05]  /*2950*/  BSYNC.RECONVERGENT B2 ;  /* 0x0000000000027941 */ /* 0x000fea0003800200 */
.L_x_30:
[C---:B------:R-:W-:Y:S02]  /*2960*/  LOP3.LUT R3, R21.reuse, 0x7ff, RZ, 0xc0, !PT ;  /* 0x000007ff15037812 */ /* 0x040fe400078ec0ff */
[----:B------:R-:W-:-:S03]  /*2970*/  LOP3.LUT P0, R21, R21, 0x3f, RZ, 0xc0, !PT ;  /* 0x0000003f15157812 */ /* 0x000fc6000780c0ff */
[----:B------:R-:W-:-:S05]  /*2980*/  VIADD R3, R3, 0xfffffc00 ;  /* 0xfffffc0003037836 */ /* 0x000fca0000000000 */
[----:B------:R-:W-:-:S05]  /*2990*/  SHF.R.U32.HI R6, RZ, 0x6, R3 ;  /* 0x00000006ff067819 */ /* 0x000fca0000011603 */
[----:B------:R-:W-:-:S04]  /*29a0*/  IMAD.IADD R11, R6, 0x1, R11 ;  /* 0x00000001060b7824 */ /* 0x000fc800078e020b */
[----:B------:R-:W-:-:S05]  /*29b0*/  IMAD.U32 R11, R11, 0x8, R0 ;  /* 0x000000080b0b7824 */ /* 0x000fca00078e0000 */
[----:B------:R0:W-:Y:S04]  /*29c0*/  STL.64 [R11+-0x78], R32 ;  /* 0xffff88200b007387 */ /* 0x0001e80000100a00 */
[----:B------:R-:W2:Y:S04]  /*29d0*/  @P0 LDL.64 R12, [R1+0x28] ;  /* 0x00002800010c0983 */ /* 0x000ea80000100a00 */
[----:B------:R-:W3:Y:S04]  /*29e0*/  LDL.64 R8, [R1+0x30] ;  /* 0x0000300001087983 */ /* 0x000ee80000100a00 */
[----:B------:R-:W4:Y:S01]  /*29f0*/  LDL.64 R6, [R1+0x38] ;  /* 0x0000380001067983 */ /* 0x000f220000100a00 */
[----:B------:R-:W-:Y:S01]  /*2a00*/  @P0 LOP3.LUT R3, R21, 0x3f, RZ, 0x3c, !PT ;  /* 0x0000003f15030812 */ /* 0x000fe200078e3cff */
[----:B------:R-:W-:Y:S01]  /*2a10*/  BSSY.RECONVERGENT B2, `(.L_x_34) ;  /* 0x0000034000027945 */ /* 0x000fe20003800200 */
[----:B--2---:R-:W-:-:S02]  /*2a20*/  @P0 SHF.R.U64 R14, R12, 0x1, R13 ;  /* 0x000000010c0e0819 */ /* 0x004fc4000000120d */
[----:B------:R-:W-:Y:S02]  /*2a30*/  @P0 SHF.R.U32.HI R12, RZ, 0x1, R13 ;  /* 0x00000001ff0c0819 */ /* 0x000fe4000001160d */
[----:B---3--:R-:W-:Y:S02]  /*2a40*/  @P0 SHF.L.U32 R13, R8, R21, RZ ;  /* 0x00000015080d0219 */ /* 0x008fe400000006ff */
[----:B------:R-:W-:Y:S02]  /*2a50*/  @P0 SHF.R.U64 R14, R14, R3, R12 ;  /* 0x000000030e0e0219 */ /* 0x000fe4000000120c */
[--C-:B------:R-:W-:Y:S02]  /*2a60*/  @P0 SHF.R.U32.HI R0, RZ, 0x1, R9.reuse ;  /* 0x00000001ff000819 */ /* 0x100fe40000011609 */
[C-C-:B------:R-:W-:Y:S02]  /*2a70*/  @P0 SHF.R.U64 R10, R8.reuse, 0x1, R9.reuse ;  /* 0x00000001080a0819 */ /* 0x140fe40000001209 */
[----:B0-----:R-:W-:-:S02]  /*2a80*/  @P0 SHF.L.U64.HI R11, R8, R21, R9 ;  /* 0x00000015080b0219 */ /* 0x001fc40000010209 */
[----:B------:R-:W-:Y:S02]  /*2a90*/  @P0 SHF.R.U32.HI R12, RZ, R3, R12 ;  /* 0x00000003ff0c0219 */ /* 0x000fe4000001160c */
[----:B------:R-:W-:Y:S02]  /*2aa0*/  @P0 LOP3.LUT R8, R13, R14, RZ, 0xfc, !PT ;  /* 0x0000000e0d080212 */ /* 0x000fe400078efcff */
[----:B----4-:R-:W-:Y:S02]  /*2ab0*/  @P0 SHF.L.U32 R13, R6, R21, RZ ;  /* 0x00000015060d0219 */ /* 0x010fe400000006ff */
[-CC-:B------:R-:W-:Y:S02]  /*2ac0*/  @P0 SHF.R.U64 R10, R10, R3.reuse, R0.reuse ;  /* 0x000000030a0a0219 */ /* 0x180fe40000001200 */
[----:B------:R-:W-:Y:S02]  /*2ad0*/  @P0 LOP3.LUT R9, R11, R12, RZ, 0xfc, !PT ;  /* 0x0000000c0b090212 */ /* 0x000fe400078efcff */
[----:B------:R-:W-:Y:S01]  /*2ae0*/  @P0 SHF.R.U32.HI R0, RZ, R3, R0 ;  /* 0x00000003ff000219 */ /* 0x000fe20000011600 */
[----:B------:R-:W-:Y:S01]  /*2af0*/  IMAD.SHL.U32 R3, R8, 0x4, RZ ;  /* 0x0000000408037824 */ /* 0x000fe200078e00ff */
[----:B------:R-:W-:-:S02]  /*2b00*/  @P0 SHF.L.U64.HI R21, R6, R21, R7 ;  /* 0x0000001506150219 */ /* 0x000fc40000010207 */
[----:B------:R-:W-:Y:S02]  /*2b10*/  @P0 LOP3.LUT R6, R13, R10, RZ, 0xfc, !PT ;  /* 0x0000000a0d060212 */ /* 0x000fe400078efcff */
[----:B------:R-:W-:Y:S02]  /*2b20*/  SHF.L.U64.HI R8, R8, 0x2, R9 ;  /* 0x0000000208087819 */ /* 0x000fe40000010209 */
[----:B------:R-:W-:Y:S02]  /*2b30*/  @P0 LOP3.LUT R7, R21, R0, RZ, 0xfc, !PT ;  /* 0x0000000015070212 */ /* 0x000fe400078efcff */
[----:B------:R-:W-:Y:S02]  /*2b40*/  SHF.L.W.U32.HI R9, R9, 0x2, R6 ;  /* 0x0000000209097819 */ /* 0x000fe40000010e06 */
[----:B------:R-:W-:Y:S02]  /*2b50*/  IADD3 RZ, P0, PT, RZ, -R3, RZ ;  /* 0x80000003ffff7210 */ /* 0x000fe40007f1e0ff */
[----:B------:R-:W-:-:S02]  /*2b60*/  LOP3.LUT R11, RZ, R8, RZ, 0x33, !PT ;  /* 0x00000008ff0b7212 */ /* 0x000fc400078e33ff */
[----:B------:R-:W-:Y:S02]  /*2b70*/  SHF.L.W.U32.HI R6, R6, 0x2, R7 ;  /* 0x0000000206067819 */ /* 0x000fe40000010e07 */
[----:B------:R-:W-:Y:S02]  /*2b80*/  LOP3.LUT R10, RZ, R9, RZ, 0x33, !PT ;  /* 0x00000009ff0a7212 */ /* 0x000fe400078e33ff */
[----:B------:R-:W-:Y:S02]  /*2b90*/  IADD3.X R11, P0, PT, RZ, R11, RZ, P0, !PT ;  /* 0x0000000bff0b7210 */ /* 0x000fe4000071e4ff */
[----:B------:R-:W-:Y:S02]  /*2ba0*/  LOP3.LUT R13, RZ, R6, RZ, 0x33, !PT ;  /* 0x00000006ff0d7212 */ /* 0x000fe400078e33ff */
[----:B------:R-:W-:Y:S02]  /*2bb0*/  IADD3.X R10, P1, PT, RZ, R10, RZ, P0, !PT ;  /* 0x0000000aff0a7210 */ /* 0x000fe4000073e4ff */
[----:B------:R-:W-:-:S03]  /*2bc0*/  ISETP.GT.U32.AND P2, PT, R9, -0x1, PT ;  /* 0xffffffff0900780c */ /* 0x000fc60003f44070 */
[----:B------:R-:W-:Y:S01]  /*2bd0*/  IMAD.X R13, RZ, RZ, R13, P1 ;  /* 0x000000ffff0d7224 */ /* 0x000fe200008e060d */
[----:B------:R-:W-:-:S04]  /*2be0*/  ISETP.GT.AND.EX P0, PT, R6, -0x1, PT, P2 ;  /* 0xffffffff0600780c */ /* 0x000fc80003f04320 */
[----:B------:R-:W-:Y:S02]  /*2bf0*/  SEL R0, R6, R13, P0 ;  /* 0x0000000d06007207 */ /* 0x000fe40000000000 */
[----:B------:R-:W-:Y:S02]  /*2c00*/  SEL R9, R9, R10, P0 ;  /* 0x0000000a09097207 */ /* 0x000fe40000000000 */
[----:B------:R-:W-:Y:S02]  /*2c10*/  ISETP.NE.U32.AND P1, PT, R0, RZ, PT ;  /* 0x000000ff0000720c */ /* 0x000fe40003f25070 */
[----:B------:R-:W-:Y:S02]  /*2c20*/  SEL R8, R8, R11, P0 ;  /* 0x0000000b08087207 */ /* 0x000fe40000000000 */
[----:B------:R-:W-:Y:S01]  /*2c30*/  SEL R13, R9, R0, !P1 ;  /* 0x00000000090d7207 */ /* 0x000fe20004800000 */
[----:B------:R-:W-:-:S03]  /*2c40*/  @!P0 IMAD.MOV R3, RZ, RZ, -R3 ;  /* 0x000000ffff038224 */ /* 0x000fc600078e0a03 */
[----:B------:R-:W0:Y:S02]  /*2c50*/  FLO.U32 R10, R13 ;  /* 0x0000000d000a7300 */ /* 0x000e2400000e0000 */
[C---:B0-----:R-:W-:Y:S02]  /*2c60*/  IADD3 R12, PT, PT, -R10.reuse, 0x1f, RZ ;  /* 0x0000001f0a0c7810 */ /* 0x041fe40007ffe1ff */
[----:B------:R-:W-:-:S03]  /*2c70*/  IADD3 R10, PT, PT, -R10, 0x3f, RZ ;  /* 0x0000003f0a0a7810 */ /* 0x000fc60007ffe1ff */
[----:B------:R-:W-:-:S05]  /*2c80*/  @P1 IMAD.MOV R10, RZ, RZ, R12 ;  /* 0x000000ffff0a1224 */ /* 0x000fca00078e020c */
[----:B------:R-:W-:-:S13]  /*2c90*/  ISETP.NE.AND P1, PT, R10, RZ, PT ;  /* 0x000000ff0a00720c */ /* 0x000fda0003f25270 */
[----:B------:R-:W-:Y:S05]  /*2ca0*/  @!P1 BRA `(.L_x_35) ;  /* 0x0000000000289947 */ /* 0x000fea0003800000 */
[C---:B------:R-:W-:Y:S02]  /*2cb0*/  LOP3.LUT R12, R10.reuse, 0x3f, RZ, 0xc0, !PT ;  /* 0x0000003f0a0c7812 */ /* 0x040fe400078ec0ff */
[--C-:B------:R-:W-:Y:S02]  /*2cc0*/  SHF.R.U64 R3, R3, 0x1, R8.reuse ;  /* 0x0000000103037819 */ /* 0x100fe40000001208 */
[----:B------:R-:W-:Y:S02]  /*2cd0*/  SHF.R.U32.HI R8, RZ, 0x1, R8 ;  /* 0x00000001ff087819 */ /* 0x000fe40000011608 */
[----:B------:R-:W-:Y:S02]  /*2ce0*/  LOP3.LUT R11, R10, 0x3f, RZ, 0xc, !PT ;  /* 0x0000003f0a0b7812 */ /* 0x000fe400078e0cff */
[CC--:B------:R-:W-:Y:S02]  /*2cf0*/  SHF.L.U64.HI R0, R9.reuse, R12.reuse, R0 ;  /* 0x0000000c09007219 */ /* 0x0c0fe40000010200 */
[----:B------:R-:W-:-:S02]  /*2d00*/  SHF.L.U32 R9, R9, R12, RZ ;  /* 0x0000000c09097219 */ /* 0x000fc400000006ff */
[-CC-:B------:R-:W-:Y:S02]  /*2d10*/  SHF.R.U64 R12, R3, R11.reuse, R8.reuse ;  /* 0x0000000b030c7219 */ /* 0x180fe40000001208 */
[----:B------:R-:W-:Y:S02]  /*2d20*/  SHF.R.U32.HI R11, RZ, R11, R8 ;  /* 0x0000000bff0b7219 */ /* 0x000fe40000011608 */
[----:B------:R-:W-:Y:S02]  /*2d30*/  LOP3.LUT R9, R9, R12, RZ, 0xfc, !PT ;  /* 0x0000000c09097212 */ /* 0x000fe400078efcff */
[----:B------:R-:W-:-:S07]  /*2d40*/  LOP3.LUT R0, R0, R11, RZ, 0xfc, !PT ;  /* 0x0000000b00007212 */ /* 0x000fce00078efcff */
.L_x_35:
[----:B------:R-:W-:Y:S05]  /*2d50*/  BSYNC.RECONVERGENT B2 ;  /* 0x0000000000027941 */ /* 0x000fea0003800200 */
.L_x_34:
[----:B------:R-:W-:Y:S01]  /*2d60*/  IMAD.WIDE.U32 R22, R9, 0x2168c235, RZ ;  /* 0x2168c23509167825 */ /* 0x000fe200078e00ff */
[----:B------:R-:W-:-:S03]  /*2d70*/  SHF.R.U32.HI R7, RZ, 0x1e, R7 ;  /* 0x0000001eff077819 */ /* 0x000fc60000011607 */
[----:B------:R-:W-:Y:S01]  /*2d80*/  IMAD.MOV.U32 R12, RZ, RZ, R23 ;  /* 0x000000ffff0c7224 */ /* 0x000fe200078e0017 */
[----:B------:R-:W-:Y:S01]  /*2d90*/  IADD3 RZ, P1, PT, R22, R22, RZ ;  /* 0x0000001616ff7210 */ /* 0x000fe20007f3e0ff */
[----:B------:R-:W-:Y:S01]  /*2da0*/  IMAD.MOV.U32 R13, RZ, RZ, RZ ;  /* 0x000000ffff0d7224 */ /* 0x000fe200078e00ff */
[----:B------:R-:W-:Y:S01]  /*2db0*/  LEA.HI R6, R6, R7, RZ, 0x1 ;  /* 0x0000000706067211 */ /* 0x000fe200078f08ff */
[----:B------:R-:W-:-:S04]  /*2dc0*/  IMAD.HI.U32 R3, R0, -0x36f0255e, RZ ;  /* 0xc90fdaa200037827 */ /* 0x000fc800078e00ff */
[----:B------:R-:W-:-:S04]  /*2dd0*/  IMAD.WIDE.U32 R12, R9, -0x36f0255e, R12 ;  /* 0xc90fdaa2090c7825 */ /* 0x000fc800078e000c */
[C---:B------:R-:W-:Y:S02]  /*2de0*/  IMAD R8, R0.reuse, -0x36f0255e, RZ ;  /* 0xc90fdaa200087824 */ /* 0x040fe400078e02ff */
[----:B------:R-:W-:-:S04]  /*2df0*/  IMAD.WIDE.U32 R12, P2, R0, 0x2168c235, R12 ;  /* 0x2168c235000c7825 */ /* 0x000fc8000784000c */
[----:B------:R-:W-:Y:S01]  /*2e00*/  IMAD.X R0, RZ, RZ, R3, P2 ;  /* 0x000000ffff007224 */ /* 0x000fe200010e0603 */
[----:B------:R-:W-:Y:S02]  /*2e10*/  IADD3 R8, P2, PT, R8, R13, RZ ;  /* 0x0000000d08087210 */ /* 0x000fe40007f5e0ff */
[----:B------:R-:W-:Y:S02]  /*2e20*/  IADD3.X RZ, P1, PT, R12, R12, RZ, P1, !PT ;  /* 0x0000000c0cff7210 */ /* 0x000fe40000f3e4ff */
[C---:B------:R-:W-:Y:S01]  /*2e30*/  ISETP.GT.U32.AND P3, PT, R8.reuse, RZ, PT ;  /* 0x000000ff0800720c */ /* 0x040fe20003f64070 */
[----:B------:R-:W-:Y:S01]  /*2e40*/  IMAD.X R0, RZ, RZ, R0, P2 ;  /* 0x000000ffff007224 */ /* 0x000fe200010e0600 */
[----:B------:R-:W-:-:S04]  /*2e50*/  IADD3.X R3, P2, PT, R8, R8, RZ, P1, !PT ;  /* 0x0000000808037210 */ /* 0x000fc80000f5e4ff */
[C---:B------:R-:W-:Y:S01]  /*2e60*/  ISETP.GT.AND.EX P1, PT, R0.reuse, RZ, PT, P3 ;  /* 0x000000ff0000720c */ /* 0x040fe20003f24330 */
[----:B------:R-:W-:-:S03]  /*2e70*/  IMAD.X R9, R0, 0x1, R0, P2 ;  /* 0x0000000100097824 */ /* 0x000fc600010e0600 */
[----:B------:R-:W-:Y:S02]  /*2e80*/  SEL R3, R3, R8, P1 ;  /* 0x0000000803037207 */ /* 0x000fe40000800000 */
[----:B------:R-:W-:Y:S02]  /*2e90*/  SEL R9, R9, R0, P1 ;  /* 0x0000000009097207 */ /* 0x000fe40000800000 */
[----:B------:R-:W-:-:S05]  /*2ea0*/  IADD3 R0, P2, PT, R3, 0x1, RZ ;  /* 0x0000000103007810 */ /* 0x000fca0007f5e0ff */
[----:B------:R-:W-:Y:S01]  /*2eb0*/  IMAD.X R3, RZ, RZ, R9, P2 ;  /* 0x000000ffff037224 */ /* 0x000fe200010e0609 */
[----:B------:R-:W-:Y:S02]  /*2ec0*/  SEL R9, RZ, 0xffffffff, !P1 ;  /* 0xffffffffff097807 */ /* 0x000fe40004800000 */
[----:B------:R-:W-:Y:S02]  /*2ed0*/  LOP3.LUT P1, R15, R15, 0x80000000, RZ, 0xc0, !PT ;  /* 0x800000000f0f7812 */ /* 0x000fe4000782c0ff */
[----:B------:R-:W-:Y:S01]  /*2ee0*/  SHF.R.U64 R0, R0, 0xa, R3 ;  /* 0x0000000a00007819 */ /* 0x000fe20000001203 */
[----:B------:R-:W-:Y:S01]  /*2ef0*/  IMAD.IADD R9, R9, 0x1, -R10 ;  /* 0x0000000109097824 */ /* 0x000fe200078e0a0a */
[----:B------:R-:W-:Y:S02]  /*2f00*/  @!P0 LOP3.LUT R15, R15, 0x80000000, RZ, 0x3c, !PT ;  /* 0x800000000f0f8812 */ /* 0x000fe400078e3cff */
[----:B------:R-:W-:Y:S01]  /*2f10*/  IADD3 R0, P2, PT, R0, 0x1, RZ ;  /* 0x0000000100007810 */ /* 0x000fe20007f5e0ff */
[----:B------:R-:W-:-:S03]  /*2f20*/  IMAD.SHL.U32 R9, R9, 0x100000, RZ ;  /* 0x0010000009097824 */ /* 0x000fc600078e00ff */
[----:B------:R-:W-:-:S03]  /*2f30*/  LEA.HI.X R3, R3, RZ, RZ, 0x16, P2 ;  /* 0x000000ff03037211 */ /* 0x000fc600010fb4ff */
[----:B------:R-:W-:Y:S01]  /*2f40*/  @P1 IMAD.MOV R6, RZ, RZ, -R6 ;  /* 0x000000ffff061224 */ /* 0x000fe200078e0a06 */
[--C-:B------:R-:W-:Y:S02]  /*2f50*/  SHF.R.U64 R0, R0, 0x1, R3.reuse ;  /* 0x0000000100007819 */ /* 0x100fe40000001203 */
[----:B------:R-:W-:Y:S02]  /*2f60*/  SHF.R.U32.HI R10, RZ, 0x1, R3 ;  /* 0x00000001ff0a7819 */ /* 0x000fe40000011603 */
[----:B------:R-:W-:-:S04]  /*2f70*/  IADD3 R8, P2, P3, RZ, RZ, R0 ;  /* 0x000000ffff087210 */ /* 0x000fc80007b5e000 */
[----:B------:R-:W-:-:S04]  /*2f80*/  IADD3.X R10, PT, PT, R9, 0x3fe00000, R10, P2, P3 ;  /* 0x3fe00000090a7810 */ /* 0x000fc800017e640a */
[----:B------:R-:W-:-:S07]  /*2f90*/  LOP3.LUT R15, R10, R15, RZ, 0xfc, !PT ;  /* 0x0000000f0a0f7212 */ /* 0x000fce00078efcff */
.L_x_29:
[----:B------:R-:W-:Y:S02]  /*2fa0*/  IMAD.MOV.U32 R21, RZ, RZ, 0x0 ;  /* 0x00000000ff157424 */ /* 0x000fe400078e00ff */
[----:B------:R-:W-:Y:S02]  /*2fb0*/  IMAD.MOV.U32 R0, RZ, RZ, R6 ;  /* 0x000000ffff007224 */ /* 0x000fe400078e0006 */
[----:B------:R-:W-:Y:S01]  /*2fc0*/  IMAD.MOV.U32 R9, RZ, RZ, R15 ;  /* 0x000000ffff097224 */ /* 0x000fe200078e000f */
[----:B------:R-:W-:Y:S06]  /*2fd0*/  RET.REL.NODEC R20 `(_Z25haversine_distance_kerneliPKdS0_S0_S0_Pd) ;  /* 0xffffffd014087950 */ /* 0x000fec0003c3ffff */
.L_x_36:
[----:B------:R-:W-:-:S00]  /*2fe0*/  BRA `(.L_x_36) ;  /* 0xfffffffc00fc7947 */ /* 0x000fc0000383ffff */
[----:B------:R-:W-:-:S00]  /*2ff0*/  NOP ;  /* 0x0000000000007918 */ /* 0x000fc00000000000 */
        /* <DEDUP_REMOVED lines=8> */
.L_x_39:


//--------------------- .nv.global.init           --------------------------
	.section	.nv.global.init,"aw",@progbits
	.align	16
.nv.global.init:
	.type		__cudart_sin_cos_coeffs,@object
	.size		__cudart_sin_cos_coeffs,(__cudart_i2opi_d - __cudart_sin_cos_coeffs)
__cudart_sin_cos_coeffs:
        /*0000*/ 	.byte	0x46, 0xd2, 0xb0, 0x2c, 0xf1, 0xe5, 0x5a, 0xbe, 0x92, 0xe3, 0xac, 0x69, 0xe3, 0x1d, 0xc7, 0x3e
        /*0010*/ 	.byte	0xa1, 0x62, 0xdb, 0x19, 0xa0, 0x01, 0x2a, 0xbf, 0x18, 0x08, 0x11, 0x11, 0x11, 0x11, 0x81, 0x3f
        /*0020*/ 	.byte	0x54, 0x55, 0x55, 0x55, 0x55, 0x55, 0xc5, 0xbf, 0x00, 0x00, 0x00, 0x00, 0x00, 0x00, 0x00, 0x00
        /*0030*/ 	.byte	0x00, 0x00, 0x00, 0x00, 0x00, 0x00, 0x00, 0x00, 0x64, 0x81, 0xfd, 0x20, 0x83, 0xff, 0xa8, 0xbd
        /*0040*/ 	.byte	0x28, 0x85, 0xef, 0xc1, 0xa7, 0xee, 0x21, 0x3e, 0xd9, 0xe6, 0x06, 0x8e, 0x4f, 0x7e, 0x92, 0xbe
        /*0050*/ 	.byte	0xe9, 0xbc, 0xdd, 0x19, 0xa0, 0x01, 0xfa, 0x3e, 0x47, 0x5d, 0xc1, 0x16, 0x6c, 0xc1, 0x56, 0xbf
        /*0060*/ 	.byte	0x51, 0x55, 0x55, 0x55, 0x55, 0x55, 0xa5, 0x3f, 0x00, 0x00, 0x00, 0x00, 0x00, 0x00, 0xe0, 0xbf
        /*0070*/ 	.byte	0x00, 0x00, 0x00, 0x00, 0x00, 0x00, 0xf0, 0x3f, 0x00, 0x00, 0x00, 0x00, 0x00, 0x00, 0x00, 0x00
	.type		__cudart_i2opi_d,@object
	.size		__cudart_i2opi_d,($str$1 - __cudart_i2opi_d)
__cudart_i2opi_d:
        /* <DEDUP_REMOVED lines=9> */
	.type		$str$1,@object
	.size		$str$1,($str - $str$1)
$str$1:
        /*0110*/ 	.byte	0x54, 0x68, 0x65, 0x20, 0x68, 0x61, 0x76, 0x65, 0x72, 0x73, 0x69, 0x6e, 0x65, 0x20, 0x64, 0x69
        /*0120*/ 	.byte	0x73, 0x74, 0x61, 0x6e, 0x63, 0x65, 0x20, 0x69, 0x73, 0x3a, 0x20, 0x25, 0x66, 0x0a, 0x00
	.type		$str,@object
	.size		$str,(.L_0 - $str)
$str:
        /*012f*/ 	.byte	0x54, 0x68, 0x65, 0x73, 0x65, 0x20, 0x61, 0x72, 0x65, 0x20, 0x74, 0x68, 0x65, 0x20, 0x76, 0x61
        /*013f*/ 	.byte	0x6c, 0x75, 0x65, 0x73, 0x3a, 0x20, 0x25, 0x66, 0x2c, 0x20, 0x25, 0x66, 0x2c, 0x20, 0x25, 0x66
        /*014f*/ 	.byte	0x2c, 0x20, 0x25, 0x66, 0x0a, 0x00
.L_0:


//--------------------- .nv.shared.reserved.0     --------------------------
	.section	.nv.shared.reserved.0,"aw",@nobits
	.weak		__nv_reservedSMEM_offset_0_alias
	.size		__nv_reservedSMEM_offset_0_alias, 0, 64
	.other		__nv_reservedSMEM_offset_0_alias,@"STO_CUDA_RESERVED_SHARED STV_DEFAULT"
__nv_reservedSMEM_offset_0_alias:
	.zero		0
	.zero		64


//--------------------- .nv.constant0._Z25haversine_distance_kerneliPKdS0_S0_S0_Pd --------------------------
	.section	.nv.constant0._Z25haversine_distance_kerneliPKdS0_S0_S0_Pd,"a",@progbits
	.sectionflags	@""
	.align	4
.nv.constant0._Z25haversine_distance_kerneliPKdS0_S0_S0_Pd:
	.zero		944


//--------------------- SYMBOLS --------------------------

	.type		.nv.reservedSmem.offset0,@object
	.size		.nv.reservedSmem.offset0,0x4
	.type		vprintf,@function
